	.headerflags	@"EF_CUDA_TEXMODE_UNIFIED EF_CUDA_64BIT_ADDRESS EF_CUDA_ACCELERATORS EF_CUDA_SM90 EF_CUDA_VIRTUAL_SM(EF_CUDA_SM90)"
	.elftype	@"ET_EXEC"


//--------------------- .nv.info                  --------------------------
	.section	.nv.info,"",@"SHT_CUDA_INFO"
	.align	4


	//----- nvinfo : EIATTR_REGCOUNT
	.align		4
        /*0000*/ 	.byte	0x04, 0x2f
        /*0002*/ 	.short	(.L_1 - .L_0)
	.align		4
.L_0:
        /*0004*/ 	.word	index@(triton_mm)
        /*0008*/ 	.word	0x00000080


	//----- nvinfo : EIATTR_MIN_STACK_SIZE
	.align		4
.L_1:
        /*000c*/ 	.byte	0x04, 0x12
        /*000e*/ 	.short	(.L_3 - .L_2)
	.align		4
.L_2:
        /*0010*/ 	.word	index@(triton_mm)
        /*0014*/ 	.word	0x00000000


	//----- nvinfo : EIATTR_FRAME_SIZE
	.align		4
.L_3:
        /*0018*/ 	.byte	0x04, 0x11
        /*001a*/ 	.short	(.L_5 - .L_4)
	.align		4
.L_4:
        /*001c*/ 	.word	index@(triton_mm)
        /*0020*/ 	.word	0x00000000


	//----- nvinfo : EIATTR_MIN_STACK_SIZE
	.align		4
.L_5:
        /*0024*/ 	.byte	0x04, 0x12
        /*0026*/ 	.short	(.L_7 - .L_6)
	.align		4
.L_6:
        /*0028*/ 	.word	index@(triton_mm)
        /*002c*/ 	.word	0x00000000
.L_7:


//--------------------- .nv.info.triton_mm        --------------------------
	.section	.nv.info.triton_mm,"",@"SHT_CUDA_INFO"
	.sectionflags	@""
	.align	4


	//----- nvinfo : EIATTR_CUDA_API_VERSION
	.align		4
        /*0000*/ 	.byte	0x04, 0x37
        /*0002*/ 	.short	(.L_9 - .L_8)
.L_8:
        /*0004*/ 	.word	0x0000007c


	//----- nvinfo : EIATTR_KPARAM_INFO
	.align		4
.L_9:
        /*0008*/ 	.byte	0x04, 0x17
        /*000a*/ 	.short	(.L_11 - .L_10)
.L_10:
        /*000c*/ 	.word	0x00000000
        /*0010*/ 	.short	0x0002
        /*0012*/ 	.short	0x0010
        /*0014*/ 	.byte	0x00, 0xf0, 0x21, 0x00


	//----- nvinfo : EIATTR_KPARAM_INFO
	.align		4
.L_11:
        /*0018*/ 	.byte	0x04, 0x17
        /*001a*/ 	.short	(.L_13 - .L_12)
.L_12:
        /*001c*/ 	.word	0x00000000
        /*0020*/ 	.short	0x0001
        /*0022*/ 	.short	0x0008
        /*0024*/ 	.byte	0x00, 0xf0, 0x21, 0x00


	//----- nvinfo : EIATTR_KPARAM_INFO
	.align		4
.L_13:
        /*0028*/ 	.byte	0x04, 0x17
        /*002a*/ 	.short	(.L_15 - .L_14)
.L_14:
        /*002c*/ 	.word	0x00000000
        /*0030*/ 	.short	0x0000
        /*0032*/ 	.short	0x0000
        /*0034*/ 	.byte	0x00, 0xf0, 0x21, 0x00


	//----- nvinfo : EIATTR_SPARSE_MMA_MASK
	.align		4
.L_15:
        /*0038*/ 	.byte	0x03, 0x50
        /*003a*/ 	.short	0x0000


	//----- nvinfo : EIATTR_MAXREG_COUNT
	.align		4
        /*003c*/ 	.byte	0x03, 0x1b
        /*003e*/ 	.short	0x00ff


	//----- nvinfo : EIATTR_EXIT_INSTR_OFFSETS
	.align		4
        /*0040*/ 	.byte	0x04, 0x1c
        /*0042*/ 	.short	(.L_17 - .L_16)


	//   ....[0]....
.L_16:
        /*0044*/ 	.word	0x00003c80


	//   ....[1]....
        /*0048*/ 	.word	0x00003cb0


	//----- nvinfo : EIATTR_MAX_THREADS
	.align		4
.L_17:
        /*004c*/ 	.byte	0x04, 0x05
        /*004e*/ 	.short	(.L_19 - .L_18)
.L_18:
        /*0050*/ 	.word	0x00000080
        /*0054*/ 	.word	0x00000001
        /*0058*/ 	.word	0x00000001


	//----- nvinfo : EIATTR_CBANK_PARAM_SIZE
	.align		4
.L_19:
        /*005c*/ 	.byte	0x03, 0x19
        /*005e*/ 	.short	0x0018


	//----- nvinfo : EIATTR_PARAM_CBANK
	.align		4
        /*0060*/ 	.byte	0x04, 0x0a
        /*0062*/ 	.short	(.L_21 - .L_20)
	.align		4
.L_20:
        /*0064*/ 	.word	index@(.nv.constant0.triton_mm)
        /*0068*/ 	.short	0x0210
        /*006a*/ 	.short	0x0018


	//----- nvinfo : EIATTR_SW_WAR
	.align		4
.L_21:
        /*006c*/ 	.byte	0x04, 0x36
        /*006e*/ 	.short	(.L_23 - .L_22)
.L_22:
        /*0070*/ 	.word	0x00000008
.L_23:


//--------------------- .nv.callgraph             --------------------------
	.section	.nv.callgraph,"",@"SHT_CUDA_CALLGRAPH"
	.align	4
	.sectionentsize	8
	.align		4
        /*0000*/ 	.word	0x00000000
	.align		4
        /*0004*/ 	.word	0xffffffff
	.align		4
        /*0008*/ 	.word	0x00000000
	.align		4
        /*000c*/ 	.word	0xfffffffe
	.align		4
        /*0010*/ 	.word	0x00000000
	.align		4
        /*0014*/ 	.word	0xfffffffd
	.align		4
        /*0018*/ 	.word	0x00000000
	.align		4
        /*001c*/ 	.word	0xfffffffc


//--------------------- .text.triton_mm           --------------------------
	.section	.text.triton_mm,"ax",@progbits
	.sectionflags	@"SHF_BARRIERS=1"
	.align	128
        .global         triton_mm
        .type           triton_mm,@function
        .size           triton_mm,(.L_x_1 - triton_mm)
        .other          triton_mm,@"STO_CUDA_ENTRY STV_DEFAULT"
triton_mm:
.text.triton_mm:
[----:B------:R-:W1:Y:S01]  /*0000*/  LDC R1, c[0x0][0x28] ;  /* 0x00000a00ff017b82 */ /* 0x000e620000000800 */
[----:B------:R-:W2:Y:S01]  /*0010*/  S2R R6, SR_CTAID.X ;  /* 0x0000000000067919 */ /* 0x000ea20000002500 */
[----:B------:R-:W-:-:S06]  /*0020*/  IMAD.MOV.U32 R2, RZ, RZ, -0x8 ;  /* 0xfffffff8ff027424 */ /* 0x000fcc00078e00ff */
[----:B------:R-:W3:Y:S01]  /*0030*/  S2UR UR5, SR_CgaCtaId ;  /* 0x00000000000579c3 */ /* 0x000ee20000008800 */
[----:B------:R-:W-:Y:S01]  /*0040*/  UMOV UR4, 0x400 ;  /* 0x0000040000047882 */ /* 0x000fe20000000000 */
[----:B------:R-:W4:Y:S01]  /*0050*/  S2R R4, SR_TID.X ;  /* 0x0000000000047919 */ /* 0x000f220000002100 */
[----:B------:R-:W-:-:S05]  /*0060*/  ULDC.64 UR6, c[0x0][0x208] ;  /* 0x0000820000067ab9 */ /* 0x000fca0000000a00 */
[----:B------:R-:W5:Y:S08]  /*0070*/  LDC.64 R124, c[0x0][0x210] ;  /* 0x00008400ff7c7b82 */ /* 0x000f700000000a00 */
[----:B------:R-:W5:Y:S01]  /*0080*/  LDC.64 R90, c[0x0][0x218] ;  /* 0x00008600ff5a7b82 */ /* 0x000f620000000a00 */
[----:B---3--:R-:W-:Y:S01]  /*0090*/  UPRMT UR4, UR5, 0x654, UR4 ;  /* 0x0000065405047896 */ /* 0x008fe20008000004 */
[----:B--2---:R-:W-:Y:S01]  /*00a0*/  IMAD.HI R71, R6, 0x2aaaaaab, RZ ;  /* 0x2aaaaaab06477827 */ /* 0x004fe200078e02ff */
[----:B----4-:R-:W-:-:S03]  /*00b0*/  SHF.R.U32.HI R69, RZ, 0x4, R4 ;  /* 0x00000004ff457819 */ /* 0x010fc60000011604 */
[----:B------:R-:W-:Y:S01]  /*00c0*/  IMAD.SHL.U32 R67, R4, 0x8, RZ ;  /* 0x0000000804437824 */ /* 0x000fe200078e00ff */
[----:B------:R-:W-:Y:S02]  /*00d0*/  SHF.R.U32.HI R0, RZ, 0x1f, R71 ;  /* 0x0000001fff007819 */ /* 0x000fe40000011647 */
[----:B------:R-:W-:Y:S02]  /*00e0*/  SGXT.U32 R69, R69, 0x3 ;  /* 0x000000034545781a */ /* 0x000fe40000000000 */
[----:B------:R-:W-:Y:S02]  /*00f0*/  LEA.HI.SX32 R71, R71, R0, 0x1b ;  /* 0x0000000047477211 */ /* 0x000fe400078fdaff */
[C---:B------:R-:W-:Y:S01]  /*0100*/  LOP3.LUT R20, R69.reuse, 0x78, RZ, 0xfc, !PT ;  /* 0x0000007845147812 */ /* 0x040fe200078efcff */
[----:B------:R-:W-:Y:S01]  /*0110*/  IMAD.SHL.U32 R66, R69, 0x80, RZ ;  /* 0x0000008045427824 */ /* 0x000fe200078e00ff */
[----:B------:R-:W-:Y:S01]  /*0120*/  LOP3.LUT R21, R69, 0xf, R4, 0x78, !PT ;  /* 0x0000000f45157812 */ /* 0x000fe200078e7804 */
[----:B------:R-:W-:Y:S01]  /*0130*/  IMAD R0, R71, R2, 0x1 ;  /* 0x0000000147007424 */ /* 0x000fe200078e0202 */
[----:B------:R-:W-:Y:S01]  /*0140*/  LOP3.LUT R17, R69, 0x60, RZ, 0xfc, !PT ;  /* 0x0000006045117812 */ /* 0x000fe200078efcff */
[----:B------:R-:W-:Y:S01]  /*0150*/  IMAD R3, R71, -0xc0, R6 ;  /* 0xffffff4047037824 */ /* 0x000fe200078e0206 */
[----:B------:R-:W-:Y:S01]  /*0160*/  LOP3.LUT R11, R69, 0x30, RZ, 0xfc, !PT ;  /* 0x00000030450b7812 */ /* 0x000fe200078efcff */
[----:B------:R-:W-:Y:S01]  /*0170*/  IMAD.SHL.U32 R40, R20, 0x80, RZ ;  /* 0x0000008014287824 */ /* 0x000fe200078e00ff */
[----:B------:R-:W-:Y:S01]  /*0180*/  VIMNMX R0, R0, 0x8, PT ;  /* 0x0000000800007848 */ /* 0x000fe20003fe0100 */
[----:B------:R-:W-:Y:S01]  /*0190*/  IMAD.SHL.U32 R23, R21, 0x8, RZ ;  /* 0x0000000815177824 */ /* 0x000fe200078e00ff */
[----:B------:R-:W-:Y:S01]  /*01a0*/  IABS R10, R3 ;  /* 0x00000003000a7213 */ /* 0x000fe20000000000 */
[----:B------:R-:W-:Y:S01]  /*01b0*/  IMAD.SHL.U32 R34, R17, 0x80, RZ ;  /* 0x0000008011227824 */ /* 0x000fe200078e00ff */
[-C--:B------:R-:W-:Y:S01]  /*01c0*/  IABS R2, R0.reuse ;  /* 0x0000000000027213 */ /* 0x080fe20000000000 */
[----:B------:R-:W-:Y:S01]  /*01d0*/  IMAD.SHL.U32 R26, R11, 0x80, RZ ;  /* 0x000000800b1a7824 */ /* 0x000fe200078e00ff */
[----:B------:R-:W-:-:S02]  /*01e0*/  IABS R7, R0 ;  /* 0x0000000000077213 */ /* 0x000fc40000000000 */
[----:B------:R-:W2:Y:S01]  /*01f0*/  I2F.RP R5, R2 ;  /* 0x0000000200057306 */ /* 0x000ea20000209400 */
[-C--:B------:R-:W-:Y:S02]  /*0200*/  LOP3.LUT R3, R3, R0.reuse, RZ, 0x3c, !PT ;  /* 0x0000000003037212 */ /* 0x080fe400078e3cff */
[----:B------:R-:W-:Y:S01]  /*0210*/  IMAD.MOV R72, RZ, RZ, -R7 ;  /* 0x000000ffff487224 */ /* 0x000fe200078e0a07 */
[----:B------:R-:W-:Y:S02]  /*0220*/  LOP3.LUT R70, RZ, R0, RZ, 0x33, !PT ;  /* 0x00000000ff467212 */ /* 0x000fe400078e33ff */
[----:B------:R-:W-:Y:S02]  /*0230*/  ISETP.GE.AND P2, PT, R3, RZ, PT ;  /* 0x000000ff0300720c */ /* 0x000fe40003f46270 */
[C---:B------:R-:W-:Y:S02]  /*0240*/  LOP3.LUT R12, R69.reuse, 0x38, RZ, 0xfc, !PT ;  /* 0x00000038450c7812 */ /* 0x040fe400078efcff */
[----:B------:R-:W-:-:S02]  /*0250*/  LOP3.LUT R3, R69, 0x8, RZ, 0xfc, !PT ;  /* 0x0000000845037812 */ /* 0x000fc400078efcff */
[C---:B------:R-:W-:Y:S01]  /*0260*/  LOP3.LUT R13, R69.reuse, 0x40, RZ, 0xfc, !PT ;  /* 0x00000040450d7812 */ /* 0x040fe200078efcff */
[----:B------:R-:W-:Y:S01]  /*0270*/  IMAD.SHL.U32 R12, R12, 0x80, RZ ;  /* 0x000000800c0c7824 */ /* 0x000fe200078e00ff */
[C---:B------:R-:W-:Y:S01]  /*0280*/  LOP3.LUT R14, R69.reuse, 0x48, RZ, 0xfc, !PT ;  /* 0x00000048450e7812 */ /* 0x040fe200078efcff */
[----:B--2---:R-:W2:Y:S01]  /*0290*/  MUFU.RCP R5, R5 ;  /* 0x0000000500057308 */ /* 0x004ea20000001000 */
[----:B------:R-:W-:Y:S01]  /*02a0*/  LOP3.LUT R15, R69, 0x50, RZ, 0xfc, !PT ;  /* 0x00000050450f7812 */ /* 0x000fe200078efcff */
[----:B------:R-:W-:Y:S01]  /*02b0*/  IMAD.SHL.U32 R64, R3, 0x80, RZ ;  /* 0x0000008003407824 */ /* 0x000fe200078e00ff */
[----:B------:R-:W-:Y:S01]  /*02c0*/  LOP3.LUT R16, R69, 0x58, RZ, 0xfc, !PT ;  /* 0x0000005845107812 */ /* 0x000fe200078efcff */
[----:B------:R-:W-:Y:S01]  /*02d0*/  IMAD.SHL.U32 R28, R13, 0x80, RZ ;  /* 0x000000800d1c7824 */ /* 0x000fe200078e00ff */
[C---:B------:R-:W-:Y:S01]  /*02e0*/  LOP3.LUT R18, R69.reuse, 0x68, RZ, 0xfc, !PT ;  /* 0x0000006845127812 */ /* 0x040fe200078efcff */
[----:B------:R-:W-:Y:S01]  /*02f0*/  IMAD.SHL.U32 R14, R14, 0x80, RZ ;  /* 0x000000800e0e7824 */ /* 0x000fe200078e00ff */
[----:B------:R-:W-:Y:S01]  /*0300*/  LOP3.LUT R19, R69, 0x70, RZ, 0xfc, !PT ;  /* 0x0000007045137812 */ /* 0x000fe200078efcff */
[----:B------:R-:W-:Y:S01]  /*0310*/  IMAD.SHL.U32 R30, R15, 0x80, RZ ;  /* 0x000000800f1e7824 */ /* 0x000fe200078e00ff */
[-C--:B------:R-:W-:Y:S01]  /*0320*/  LOP3.LUT R11, R34, R23.reuse, RZ, 0xfc, !PT ;  /* 0x00000017220b7212 */ /* 0x080fe200078efcff */
[----:B------:R-:W-:Y:S01]  /*0330*/  IMAD.SHL.U32 R32, R16, 0x80, RZ ;  /* 0x0000008010207824 */ /* 0x000fe200078e00ff */
[-C--:B------:R-:W-:Y:S01]  /*0340*/  LOP3.LUT R16, R12, R23.reuse, RZ, 0xfc, !PT ;  /* 0x000000170c107212 */ /* 0x080fe200078efcff */
[----:B------:R-:W-:Y:S01]  /*0350*/  IMAD.SHL.U32 R36, R18, 0x80, RZ ;  /* 0x0000008012247824 */ /* 0x000fe200078e00ff */
[----:B------:R-:W-:Y:S01]  /*0360*/  LOP3.LUT R66, R23, R66, RZ, 0xfc, !PT ;  /* 0x0000004217427212 */ /* 0x000fe200078efcff */
[----:B------:R-:W-:Y:S01]  /*0370*/  IMAD.SHL.U32 R38, R19, 0x80, RZ ;  /* 0x0000008013267824 */ /* 0x000fe200078e00ff */
[-C--:B------:R-:W-:Y:S01]  /*0380*/  LOP3.LUT R64, R64, R23.reuse, RZ, 0xfc, !PT ;  /* 0x0000001740407212 */ /* 0x080fe200078efcff */
[----:B--2---:R-:W-:Y:S01]  /*0390*/  VIADD R8, R5, 0xffffffe ;  /* 0x0ffffffe05087836 */ /* 0x004fe20000000000 */
[----:B------:R-:W-:-:S02]  /*03a0*/  LOP3.LUT R17, R26, R23, RZ, 0xfc, !PT ;  /* 0x000000171a117212 */ /* 0x000fc400078efcff */
[-C--:B------:R-:W-:Y:S01]  /*03b0*/  LOP3.LUT R15, R28, R23.reuse, RZ, 0xfc, !PT ;  /* 0x000000171c0f7212 */ /* 0x080fe200078efcff */
[----:B------:R2:W3:Y:S01]  /*03c0*/  F2I.FTZ.U32.TRUNC.NTZ R9, R8 ;  /* 0x0000000800097305 */ /* 0x0004e2000021f000 */
[-C--:B------:R-:W-:Y:S02]  /*03d0*/  LOP3.LUT R14, R14, R23.reuse, RZ, 0xfc, !PT ;  /* 0x000000170e0e7212 */ /* 0x080fe400078efcff */
[-C--:B------:R-:W-:Y:S02]  /*03e0*/  LOP3.LUT R13, R30, R23.reuse, RZ, 0xfc, !PT ;  /* 0x000000171e0d7212 */ /* 0x080fe400078efcff */
[----:B------:R-:W-:Y:S02]  /*03f0*/  LOP3.LUT R12, R32, R23, RZ, 0xfc, !PT ;  /* 0x00000017200c7212 */ /* 0x000fe400078efcff */
[----:B------:R-:W-:Y:S01]  /*0400*/  LOP3.LUT R67, R67, 0x78, RZ, 0xc0, !PT ;  /* 0x0000007843437812 */ /* 0x000fe200078ec0ff */
[----:B--2---:R-:W-:Y:S01]  /*0410*/  IMAD.MOV.U32 R8, RZ, RZ, RZ ;  /* 0x000000ffff087224 */ /* 0x004fe200078e00ff */
[----:B------:R-:W-:-:S02]  /*0420*/  LEA R66, R66, UR4, 0x1 ;  /* 0x0000000442427c11 */ /* 0x000fc4000f8e08ff */
[----:B------:R-:W-:Y:S02]  /*0430*/  LEA R64, R64, UR4, 0x1 ;  /* 0x0000000440407c11 */ /* 0x000fe4000f8e08ff */
[----:B------:R-:W-:Y:S01]  /*0440*/  LEA R17, R17, UR4, 0x1 ;  /* 0x0000000411117c11 */ /* 0x000fe2000f8e08ff */
[--C-:B---3--:R-:W-:Y:S01]  /*0450*/  IMAD.MOV R73, RZ, RZ, -R9.reuse ;  /* 0x000000ffff497224 */ /* 0x108fe200078e0a09 */
[----:B------:R-:W-:Y:S02]  /*0460*/  LEA R16, R16, UR4, 0x1 ;  /* 0x0000000410107c11 */ /* 0x000fe4000f8e08ff */
[----:B------:R-:W-:Y:S01]  /*0470*/  LEA R15, R15, UR4, 0x1 ;  /* 0x000000040f0f7c11 */ /* 0x000fe2000f8e08ff */
[----:B------:R-:W-:Y:S01]  /*0480*/  IMAD R73, R73, R2, RZ ;  /* 0x0000000249497224 */ /* 0x000fe200078e02ff */
[----:B------:R-:W-:Y:S02]  /*0490*/  LEA R14, R14, UR4, 0x1 ;  /* 0x000000040e0e7c11 */ /* 0x000fe4000f8e08ff */
[----:B------:R-:W-:Y:S01]  /*04a0*/  LEA R13, R13, UR4, 0x1 ;  /* 0x000000040d0d7c11 */ /* 0x000fe2000f8e08ff */
[----:B------:R-:W-:Y:S01]  /*04b0*/  IMAD.HI.U32 R73, R9, R73, R8 ;  /* 0x0000004909497227 */ /* 0x000fe200078e0008 */
[----:B------:R-:W-:-:S02]  /*04c0*/  LOP3.LUT R8, R69, 0x18, RZ, 0xfc, !PT ;  /* 0x0000001845087812 */ /* 0x000fc400078efcff */
[----:B------:R-:W-:Y:S02]  /*04d0*/  LOP3.LUT R9, R69, 0x20, RZ, 0xfc, !PT ;  /* 0x0000002045097812 */ /* 0x000fe400078efcff */
[----:B------:R-:W-:Y:S01]  /*04e0*/  LEA R12, R12, UR4, 0x1 ;  /* 0x000000040c0c7c11 */ /* 0x000fe2000f8e08ff */
[----:B------:R-:W-:Y:S01]  /*04f0*/  IMAD.HI.U32 R5, R73, R10, RZ ;  /* 0x0000000a49057227 */ /* 0x000fe200078e00ff */
[----:B------:R-:W-:Y:S02]  /*0500*/  LEA R11, R11, UR4, 0x1 ;  /* 0x000000040b0b7c11 */ /* 0x000fe4000f8e08ff */
[----:B------:R-:W-:Y:S01]  /*0510*/  SHF.R.U32.HI R65, RZ, 0x4, R4 ;  /* 0x00000004ff417819 */ /* 0x000fe20000011604 */
[----:B------:R-:W-:Y:S01]  /*0520*/  IMAD R7, R5, R72, R10 ;  /* 0x0000004805077224 */ /* 0x000fe200078e020a */
[----:B------:R-:W-:Y:S01]  /*0530*/  LOP3.LUT R10, R69, 0x28, RZ, 0xfc, !PT ;  /* 0x00000028450a7812 */ /* 0x000fe200078efcff */
[----:B------:R-:W-:Y:S01]  /*0540*/  IMAD.SHL.U32 R8, R8, 0x80, RZ ;  /* 0x0000008008087824 */ /* 0x000fe200078e00ff */
[----:B------:R-:W-:Y:S01]  /*0550*/  SGXT.U32 R65, R65, 0x1 ;  /* 0x000000014141781a */ /* 0x000fe20000000000 */
[----:B------:R-:W-:Y:S01]  /*0560*/  IMAD.SHL.U32 R24, R9, 0x80, RZ ;  /* 0x0000008009187824 */ /* 0x000fe200078e00ff */
[----:B------:R-:W-:Y:S01]  /*0570*/  ISETP.GT.U32.AND P1, PT, R2, R7, PT ;  /* 0x000000070200720c */ /* 0x000fe20003f24070 */
[----:B------:R-:W-:Y:S01]  /*0580*/  IMAD.SHL.U32 R10, R10, 0x80, RZ ;  /* 0x000000800a0a7824 */ /* 0x000fe200078e00ff */
[----:B------:R-:W-:-:S02]  /*0590*/  LOP3.LUT R9, R38, R23, RZ, 0xfc, !PT ;  /* 0x0000001726097212 */ /* 0x000fc400078efcff */
[-C--:B------:R-:W-:Y:S02]  /*05a0*/  LOP3.LUT R3, R24, R23.reuse, RZ, 0xfc, !PT ;  /* 0x0000001718037212 */ /* 0x080fe400078efcff */
[-C--:B------:R-:W-:Y:S02]  /*05b0*/  LOP3.LUT R18, R10, R23.reuse, RZ, 0xfc, !PT ;  /* 0x000000170a127212 */ /* 0x080fe400078efcff */
[----:B------:R-:W-:Y:S02]  /*05c0*/  LOP3.LUT R10, R36, R23, RZ, 0xfc, !PT ;  /* 0x00000017240a7212 */ /* 0x000fe400078efcff */
[----:B------:R-:W-:Y:S02]  /*05d0*/  LEA R3, R3, UR4, 0x1 ;  /* 0x0000000403037c11 */ /* 0x000fe4000f8e08ff */
[----:B------:R-:W-:Y:S01]  /*05e0*/  LEA R18, R18, UR4, 0x1 ;  /* 0x0000000412127c11 */ /* 0x000fe2000f8e08ff */
[----:B------:R-:W-:Y:S01]  /*05f0*/  @!P1 IMAD.IADD R7, R7, 0x1, -R2 ;  /* 0x0000000107079824 */ /* 0x000fe200078e0a02 */
[----:B------:R-:W-:Y:S01]  /*0600*/  LEA R10, R10, UR4, 0x1 ;  /* 0x000000040a0a7c11 */ /* 0x000fe2000f8e08ff */
[----:B------:R-:W-:Y:S01]  /*0610*/  @!P1 VIADD R5, R5, 0x1 ;  /* 0x0000000105059836 */ /* 0x000fe20000000000 */
[----:B------:R-:W-:-:S02]  /*0620*/  LEA R9, R9, UR4, 0x1 ;  /* 0x0000000409097c11 */ /* 0x000fc4000f8e08ff */
[----:B------:R-:W-:Y:S02]  /*0630*/  ISETP.GE.U32.AND P0, PT, R7, R2, PT ;  /* 0x000000020700720c */ /* 0x000fe40003f06070 */
[----:B------:R-:W-:Y:S02]  /*0640*/  LOP3.LUT R7, R69, 0x10, RZ, 0xfc, !PT ;  /* 0x0000001045077812 */ /* 0x000fe400078efcff */
[----:B------:R-:W-:Y:S02]  /*0650*/  SHF.R.U32.HI R63, RZ, 0x3, R4 ;  /* 0x00000003ff3f7819 */ /* 0x000fe40000011604 */
[----:B------:R-:W-:Y:S01]  /*0660*/  LOP3.LUT R122, R4, 0xf, RZ, 0xc0, !PT ;  /* 0x0000000f047a7812 */ /* 0x000fe200078ec0ff */
[----:B------:R-:W-:Y:S01]  /*0670*/  IMAD.SHL.U32 R22, R7, 0x80, RZ ;  /* 0x0000008007167824 */ /* 0x000fe200078e00ff */
[----:B------:R-:W-:-:S03]  /*0680*/  SGXT.U32 R63, R63, 0x1 ;  /* 0x000000013f3f781a */ /* 0x000fc60000000000 */
[----:B------:R-:W-:Y:S01]  /*0690*/  IMAD.SHL.U32 R62, R122, 0x80, RZ ;  /* 0x000000807a3e7824 */ /* 0x000fe200078e00ff */
[-C--:B------:R-:W-:Y:S01]  /*06a0*/  LOP3.LUT R19, R22, R23.reuse, RZ, 0xfc, !PT ;  /* 0x0000001716137212 */ /* 0x080fe200078efcff */
[----:B------:R-:W-:Y:S01]  /*06b0*/  @P0 VIADD R5, R5, 0x1 ;  /* 0x0000000105050836 */ /* 0x000fe20000000000 */
[----:B------:R-:W-:Y:S01]  /*06c0*/  ISETP.NE.AND P0, PT, R0, RZ, PT ;  /* 0x000000ff0000720c */ /* 0x000fe20003f05270 */
[----:B-1---5:R-:W-:Y:S01]  /*06d0*/  IMAD.WIDE.U32 R122, R122, 0x10, R124 ;  /* 0x000000107a7a7825 */ /* 0x022fe200078e007c */
[-C--:B------:R-:W-:Y:S02]  /*06e0*/  LOP3.LUT R0, R8, R23.reuse, RZ, 0xfc, !PT ;  /* 0x0000001708007212 */ /* 0x080fe400078efcff */
[----:B------:R-:W-:Y:S01]  /*06f0*/  LOP3.LUT R8, R40, R23, RZ, 0xfc, !PT ;  /* 0x0000001728087212 */ /* 0x000fe200078efcff */
[----:B------:R-:W-:Y:S01]  /*0700*/  @!P2 IMAD.MOV R5, RZ, RZ, -R5 ;  /* 0x000000ffff05a224 */ /* 0x000fe200078e0a05 */
[----:B------:R-:W-:Y:S02]  /*0710*/  LEA R19, R19, UR4, 0x1 ;  /* 0x0000000413137c11 */ /* 0x000fe4000f8e08ff */
[----:B------:R-:W-:-:S02]  /*0720*/  LEA R0, R0, UR4, 0x1 ;  /* 0x0000000400007c11 */ /* 0x000fc4000f8e08ff */
[----:B------:R-:W-:Y:S02]  /*0730*/  SEL R68, R70, R5, !P0 ;  /* 0x0000000546447207 */ /* 0x000fe40004000000 */
[----:B------:R-:W-:-:S03]  /*0740*/  LEA R8, R8, UR4, 0x1 ;  /* 0x0000000408087c11 */ /* 0x000fc6000f8e08ff */
[----:B------:R-:W-:-:S05]  /*0750*/  IMAD.SHL.U32 R68, R68, 0x80, RZ ;  /* 0x0000008044447824 */ /* 0x000fca00078e00ff */
[----:B------:R-:W-:Y:S02]  /*0760*/  LOP3.LUT R5, R68, R69, RZ, 0xfc, !PT ;  /* 0x0000004544057212 */ /* 0x000fe400078efcff */
[----:B------:R-:W-:Y:S02]  /*0770*/  LOP3.LUT R7, R68, 0x8, R69, 0xfe, !PT ;  /* 0x0000000844077812 */ /* 0x000fe400078efe45 */
[----:B------:R-:W-:Y:S01]  /*0780*/  LOP3.LUT R23, R68, 0x28, R69, 0xfe, !PT ;  /* 0x0000002844177812 */ /* 0x000fe200078efe45 */
[----:B------:R-:W-:Y:S01]  /*0790*/  IMAD.HI R20, R5, 0x2aaaaaab, RZ ;  /* 0x2aaaaaab05147827 */ /* 0x000fe200078e02ff */
[----:B------:R-:W-:-:S03]  /*07a0*/  LOP3.LUT R22, R68, 0x20, R69, 0xfe, !PT ;  /* 0x0000002044167812 */ /* 0x000fc600078efe45 */
[----:B------:R-:W-:Y:S01]  /*07b0*/  IMAD.HI R24, R7, 0x2aaaaaab, RZ ;  /* 0x2aaaaaab07187827 */ /* 0x000fe200078e02ff */
[----:B------:R-:W-:-:S03]  /*07c0*/  SHF.R.U32.HI R21, RZ, 0x1f, R20 ;  /* 0x0000001fff157819 */ /* 0x000fc60000011614 */
[----:B------:R-:W-:Y:S01]  /*07d0*/  IMAD.HI R31, R23, 0x2aaaaaab, RZ ;  /* 0x2aaaaaab171f7827 */ /* 0x000fe200078e02ff */
[----:B------:R-:W-:Y:S02]  /*07e0*/  LEA.HI R34, R20, R21, RZ, 0x17 ;  /* 0x0000001514227211 */ /* 0x000fe400078fb8ff */
[----:B------:R-:W-:Y:S01]  /*07f0*/  LOP3.LUT R20, R68, 0x10, R69, 0xfe, !PT ;  /* 0x0000001044147812 */ /* 0x000fe200078efe45 */
[----:B------:R-:W-:Y:S01]  /*0800*/  IMAD.HI R30, R22, 0x2aaaaaab, RZ ;  /* 0x2aaaaaab161e7827 */ /* 0x000fe200078e02ff */
[----:B------:R-:W-:Y:S02]  /*0810*/  LOP3.LUT R21, R68, 0x18, R69, 0xfe, !PT ;  /* 0x0000001844157812 */ /* 0x000fe400078efe45 */
[----:B------:R-:W-:Y:S01]  /*0820*/  SHF.R.U32.HI R25, RZ, 0x1f, R24 ;  /* 0x0000001fff197819 */ /* 0x000fe20000011618 */
[----:B------:R-:W-:-:S03]  /*0830*/  IMAD.HI R26, R20, 0x2aaaaaab, RZ ;  /* 0x2aaaaaab141a7827 */ /* 0x000fc600078e02ff */
[----:B------:R-:W-:Y:S01]  /*0840*/  LEA.HI R36, R24, R25, RZ, 0x17 ;  /* 0x0000001918247211 */ /* 0x000fe200078fb8ff */
[----:B------:R-:W-:Y:S01]  /*0850*/  IMAD.HI R28, R21, 0x2aaaaaab, RZ ;  /* 0x2aaaaaab151c7827 */ /* 0x000fe200078e02ff */
[----:B------:R-:W-:Y:S02]  /*0860*/  SHF.R.U32.HI R27, RZ, 0x1f, R26 ;  /* 0x0000001fff1b7819 */ /* 0x000fe4000001161a */
[----:B------:R-:W-:Y:S01]  /*0870*/  SHF.R.U32.HI R25, RZ, 0x1f, R30 ;  /* 0x0000001fff197819 */ /* 0x000fe2000001161e */
[----:B------:R-:W-:Y:S01]  /*0880*/  IMAD R34, R34, -0xc00, R5 ;  /* 0xfffff40022227824 */ /* 0x000fe200078e0205 */
[----:B------:R-:W-:Y:S01]  /*0890*/  LEA.HI R35, R26, R27, RZ, 0x17 ;  /* 0x0000001b1a237211 */ /* 0x000fe200078fb8ff */
[----:B------:R-:W-:Y:S01]  /*08a0*/  IMAD R36, R36, -0xc00, R7 ;  /* 0xfffff40024247824 */ /* 0x000fe200078e0207 */
[----:B------:R-:W-:Y:S01]  /*08b0*/  SHF.R.U32.HI R26, RZ, 0x1f, R31 ;  /* 0x0000001fff1a7819 */ /* 0x000fe2000001161f */
[--C-:B------:R-:W-:Y:S01]  /*08c0*/  IMAD R121, R34, 0x300, R67.reuse ;  /* 0x0000030022797824 */ /* 0x100fe200078e0243 */
[----:B------:R-:W-:Y:S01]  /*08d0*/  SHF.R.U32.HI R29, RZ, 0x1f, R28 ;  /* 0x0000001fff1d7819 */ /* 0x000fe2000001161c */
[----:B------:R-:W-:Y:S01]  /*08e0*/  IMAD R20, R35, -0xc00, R20 ;  /* 0xfffff40023147824 */ /* 0x000fe200078e0214 */
[----:B------:R-:W-:Y:S01]  /*08f0*/  LOP3.LUT R24, R68, 0x30, R69, 0xfe, !PT ;  /* 0x0000003044187812 */ /* 0x000fe200078efe45 */
[--C-:B------:R-:W-:Y:S01]  /*0900*/  IMAD R119, R36, 0x300, R67.reuse ;  /* 0x0000030024777824 */ /* 0x100fe200078e0243 */
[----:B------:R-:W-:Y:S01]  /*0910*/  LEA.HI R40, R31, R26, RZ, 0x17 ;  /* 0x0000001a1f287211 */ /* 0x000fe200078fb8ff */
[----:B------:R-:W-:Y:S01]  /*0920*/  IMAD R117, R20, 0x300, R67 ;  /* 0x0000030014757824 */ /* 0x000fe200078e0243 */
[----:B------:R-:W-:Y:S01]  /*0930*/  LEA.HI R38, R28, R29, RZ, 0x17 ;  /* 0x0000001d1c267211 */ /* 0x000fe200078fb8ff */
[----:B------:R-:W-:Y:S01]  /*0940*/  IMAD.HI R29, R24, 0x2aaaaaab, RZ ;  /* 0x2aaaaaab181d7827 */ /* 0x000fe200078e02ff */
[----:B------:R-:W-:-:S02]  /*0950*/  LEA.HI R37, R30, R25, RZ, 0x17 ;  /* 0x000000191e257211 */ /* 0x000fc400078fb8ff */
[----:B------:R-:W-:Y:S01]  /*0960*/  LOP3.LUT R26, R68, 0x40, R69, 0xfe, !PT ;  /* 0x00000040441a7812 */ /* 0x000fe200078efe45 */
[----:B------:R-:W-:Y:S01]  /*0970*/  IMAD R38, R38, -0xc00, R21 ;  /* 0xfffff40026267824 */ /* 0x000fe200078e0215 */
[----:B------:R-:W-:Y:S01]  /*0980*/  LOP3.LUT R25, R68, 0x38, R69, 0xfe, !PT ;  /* 0x0000003844197812 */ /* 0x000fe200078efe45 */
[----:B------:R-:W-:Y:S01]  /*0990*/  IMAD R22, R37, -0xc00, R22 ;  /* 0xfffff40025167824 */ /* 0x000fe200078e0216 */
[----:B------:R-:W-:Y:S01]  /*09a0*/  LOP3.LUT R27, R68, 0x48, R69, 0xfe, !PT ;  /* 0x00000048441b7812 */ /* 0x000fe200078efe45 */
[----:B------:R-:W-:Y:S01]  /*09b0*/  IMAD.HI R33, R26, 0x2aaaaaab, RZ ;  /* 0x2aaaaaab1a217827 */ /* 0x000fe200078e02ff */
[----:B------:R-:W-:Y:S02]  /*09c0*/  LOP3.LUT R28, R68, 0x50, R69, 0xfe, !PT ;  /* 0x00000050441c7812 */ /* 0x000fe400078efe45 */
[----:B------:R-:W-:Y:S01]  /*09d0*/  SHF.R.U32.HI R30, RZ, 0x1f, R29 ;  /* 0x0000001fff1e7819 */ /* 0x000fe2000001161d */
[----:B------:R-:W-:Y:S01]  /*09e0*/  IMAD.HI R31, R25, 0x2aaaaaab, RZ ;  /* 0x2aaaaaab191f7827 */ /* 0x000fe200078e02ff */
[----:B------:R-:W-:-:S02]  /*09f0*/  SHF.R.U32.HI R44, RZ, 0x1f, R33 ;  /* 0x0000001fff2c7819 */ /* 0x000fc40000011621 */
[----:B------:R-:W-:Y:S01]  /*0a00*/  LEA.HI R39, R29, R30, RZ, 0x17 ;  /* 0x0000001e1d277211 */ /* 0x000fe200078fb8ff */
[----:B------:R-:W-:Y:S01]  /*0a10*/  IMAD.HI R43, R27, 0x2aaaaaab, RZ ;  /* 0x2aaaaaab1b2b7827 */ /* 0x000fe200078e02ff */
[----:B------:R-:W-:Y:S02]  /*0a20*/  SHF.R.U32.HI R32, RZ, 0x1f, R31 ;  /* 0x0000001fff207819 */ /* 0x000fe4000001161f */
[----:B------:R-:W-:Y:S01]  /*0a30*/  LEA.HI R41, R33, R44, RZ, 0x17 ;  /* 0x0000002c21297211 */ /* 0x000fe200078fb8ff */
[----:B------:R-:W-:Y:S01]  /*0a40*/  IMAD.HI R45, R28, 0x2aaaaaab, RZ ;  /* 0x2aaaaaab1c2d7827 */ /* 0x000fe200078e02ff */
[----:B------:R-:W-:Y:S02]  /*0a50*/  SHF.R.U32.HI R30, RZ, 0x1f, R43 ;  /* 0x0000001fff1e7819 */ /* 0x000fe4000001162b */
[----:B------:R-:W-:Y:S01]  /*0a60*/  LEA.HI R42, R31, R32, RZ, 0x17 ;  /* 0x000000201f2a7211 */ /* 0x000fe200078fb8ff */
[----:B------:R-:W-:Y:S01]  /*0a70*/  IMAD R40, R40, -0xc00, R23 ;  /* 0xfffff40028287824 */ /* 0x000fe200078e0217 */
[----:B------:R-:W-:Y:S01]  /*0a80*/  LEA.HI R44, R43, R30, RZ, 0x17 ;  /* 0x0000001e2b2c7211 */ /* 0x000fe200078fb8ff */
[----:B------:R-:W-:Y:S01]  /*0a90*/  IMAD.WIDE.U32 R20, R67, 0x2, R124 ;  /* 0x0000000243147825 */ /* 0x000fe200078e007c */
[----:B------:R-:W-:-:S02]  /*0aa0*/  SHF.R.U32.HI R32, RZ, 0x1f, R45 ;  /* 0x0000001fff207819 */ /* 0x000fc4000001162d */
[----:B------:R-:W-:Y:S01]  /*0ab0*/  LOP3.LUT R30, R68, 0x60, R69, 0xfe, !PT ;  /* 0x00000060441e7812 */ /* 0x000fe200078efe45 */
[----:B------:R-:W-:Y:S01]  /*0ac0*/  IMAD R24, R39, -0xc00, R24 ;  /* 0xfffff40027187824 */ /* 0x000fe200078e0218 */
[----:B------:R-:W-:Y:S01]  /*0ad0*/  LOP3.LUT R29, R68, 0x58, R69, 0xfe, !PT ;  /* 0x00000058441d7812 */ /* 0x000fe200078efe45 */
[----:B------:R-:W-:Y:S01]  /*0ae0*/  IMAD R42, R42, -0xc00, R25 ;  /* 0xfffff4002a2a7824 */ /* 0x000fe200078e0219 */
[----:B------:R-:W-:Y:S01]  /*0af0*/  LEA.HI R45, R45, R32, RZ, 0x17 ;  /* 0x000000202d2d7211 */ /* 0x000fe200078fb8ff */
[----:B------:R-:W-:Y:S01]  /*0b00*/  IMAD.HI R47, R30, 0x2aaaaaab, RZ ;  /* 0x2aaaaaab1e2f7827 */ /* 0x000fe200078e02ff */
[----:B------:R-:W-:Y:S01]  /*0b10*/  LOP3.LUT R31, R68, 0x68, R69, 0xfe, !PT ;  /* 0x00000068441f7812 */ /* 0x000fe200078efe45 */
[----:B------:R-:W-:Y:S01]  /*0b20*/  @!PT LDS RZ, [RZ] ;  /* 0x00000000fffff984 */ /* 0x000fe20000000800 */
[----:B------:R-:W-:Y:S01]  /*0b30*/  @!PT LDS RZ, [RZ] ;  /* 0x00000000fffff984 */ /* 0x000fe20000000800 */
[----:B------:R-:W-:Y:S01]  /*0b40*/  @!PT LDS RZ, [RZ] ;  /* 0x00000000fffff984 */ /* 0x000fe20000000800 */
[----:B------:R-:W-:Y:S01]  /*0b50*/  LDGSTS.E.BYPASS.128 [R66], desc[UR6][R20.64] ;  /* 0x0000000014427fae */ /* 0x000fe2000b901c46 */
[----:B------:R-:W-:Y:S01]  /*0b60*/  LOP3.LUT R32, R68, 0x70, R69, 0xfe, !PT ;  /* 0x0000007044207812 */ /* 0x000fe200078efe45 */
[----:B------:R-:W-:Y:S01]  /*0b70*/  IMAD.HI R43, R29, 0x2aaaaaab, RZ ;  /* 0x2aaaaaab1d2b7827 */ /* 0x000fe200078e02ff */
[----:B------:R-:W-:Y:S01]  /*0b80*/  LOP3.LUT R33, R68, 0x78, R69, 0xfe, !PT ;  /* 0x0000007844217812 */ /* 0x000fe200078efe45 */
[----:B------:R-:W-:Y:S01]  /*0b90*/  LDGSTS.E.BYPASS.128 [R64], desc[UR6][R20.64] ;  /* 0x0000000014407fae */ /* 0x000fe2000b901c46 */
[----:B------:R-:W-:Y:S01]  /*0ba0*/  SHF.R.U32.HI R48, RZ, 0x1f, R47 ;  /* 0x0000001fff307819 */ /* 0x000fe2000001162f */
[----:B------:R-:W-:Y:S01]  /*0bb0*/  IMAD.HI R49, R31, 0x2aaaaaab, RZ ;  /* 0x2aaaaaab1f317827 */ /* 0x000fe200078e02ff */
[----:B------:R-:W-:Y:S01]  /*0bc0*/  SHF.R.U32.HI R46, RZ, 0x1f, R43 ;  /* 0x0000001fff2e7819 */ /* 0x000fe2000001162b */
[----:B------:R-:W0:Y:S01]  /*0bd0*/  LDGDEPBAR ;  /* 0x00000000000079af */ /* 0x000e220000000000 */
[----:B------:R-:W-:Y:S01]  /*0be0*/  LEA.HI R47, R47, R48, RZ, 0x17 ;  /* 0x000000302f2f7211 */ /* 0x000fe200078fb8ff */
[----:B------:R-:W-:Y:S01]  /*0bf0*/  IMAD.HI R51, R32, 0x2aaaaaab, RZ ;  /* 0x2aaaaaab20337827 */ /* 0x000fe200078e02ff */
[----:B------:R-:W-:-:S02]  /*0c00*/  SHF.R.U32.HI R50, RZ, 0x1f, R49 ;  /* 0x0000001fff327819 */ /* 0x000fc40000011631 */
[----:B------:R-:W-:Y:S01]  /*0c10*/  LEA.HI R46, R43, R46, RZ, 0x17 ;  /* 0x0000002e2b2e7211 */ /* 0x000fe200078fb8ff */
[----:B------:R-:W-:Y:S01]  /*0c20*/  IMAD.HI R52, R33, 0x2aaaaaab, RZ ;  /* 0x2aaaaaab21347827 */ /* 0x000fe200078e02ff */
[----:B------:R-:W-:Y:S02]  /*0c30*/  SHF.R.U32.HI R48, RZ, 0x1f, R51 ;  /* 0x0000001fff307819 */ /* 0x000fe40000011633 */
[----:B------:R-:W-:Y:S01]  /*0c40*/  LEA.HI R50, R49, R50, RZ, 0x17 ;  /* 0x0000003231327211 */ /* 0x000fe200078fb8ff */
[--C-:B------:R-:W-:Y:S01]  /*0c50*/  IMAD R115, R38, 0x300, R67.reuse ;  /* 0x0000030026737824 */ /* 0x100fe200078e0243 */
[----:B------:R-:W-:Y:S01]  /*0c60*/  SHF.R.U32.HI R43, RZ, 0x1f, R52 ;  /* 0x0000001fff2b7819 */ /* 0x000fe20000011634 */
[----:B------:R-:W-:Y:S01]  /*0c70*/  IMAD R26, R41, -0xc00, R26 ;  /* 0xfffff400291a7824 */ /* 0x000fe200078e021a */
[----:B------:R-:W-:Y:S01]  /*0c80*/  LEA.HI R51, R51, R48, RZ, 0x17 ;  /* 0x0000003033337211 */ /* 0x000fe200078fb8ff */
[----:B------:R-:W-:Y:S01]  /*0c90*/  IMAD R113, R22, 0x300, R67 ;  /* 0x0000030016717824 */ /* 0x000fe200078e0243 */
[----:B------:R-:W-:Y:S01]  /*0ca0*/  LEA.HI R52, R52, R43, RZ, 0x17 ;  /* 0x0000002b34347211 */ /* 0x000fe200078fb8ff */
[----:B------:R-:W-:Y:S01]  /*0cb0*/  IMAD.WIDE R120, R121, 0x2, R90 ;  /* 0x0000000279787825 */ /* 0x000fe200078e025a */
[----:B------:R-:W-:-:S02]  /*0cc0*/  SHF.R.U32.HI R7, RZ, 0x5, R4 ;  /* 0x00000005ff077819 */ /* 0x000fc40000011604 */
[----:B------:R-:W-:Y:S01]  /*0cd0*/  LOP3.LUT R23, R63, 0x2, RZ, 0xfc, !PT ;  /* 0x000000023f177812 */ /* 0x000fe200078efcff */
[----:B------:R-:W-:Y:S01]  /*0ce0*/  IMAD R44, R44, -0xc00, R27 ;  /* 0xfffff4002c2c7824 */ /* 0x000fe200078e021b */
[----:B------:R-:W-:Y:S01]  /*0cf0*/  LDGSTS.E.BYPASS.128 [R66+0x3000], desc[UR6][R120.64] ;  /* 0x0300000078427fae */ /* 0x000fe2000b901c46 */
[----:B------:R-:W-:Y:S01]  /*0d00*/  IMAD R111, R40, 0x300, R67 ;  /* 0x00000300286f7824 */ /* 0x000fe200078e0243 */
[----:B------:R-:W-:Y:S01]  /*0d10*/  LOP3.LUT R23, R23, 0x7, R4, 0x78, !PT ;  /* 0x0000000717177812 */ /* 0x000fe200078e7804 */
[----:B------:R-:W-:-:S04]  /*0d20*/  IMAD.WIDE R118, R119, 0x2, R90 ;  /* 0x0000000277767825 */ /* 0x000fc800078e025a */
[----:B------:R-:W-:Y:S01]  /*0d30*/  IMAD R28, R45, -0xc00, R28 ;  /* 0xfffff4002d1c7824 */ /* 0x000fe200078e021c */
[----:B------:R-:W-:Y:S01]  /*0d40*/  LDGSTS.E.BYPASS.128 [R64+0x3000], desc[UR6][R118.64] ;  /* 0x0300000076407fae */ /* 0x000fe2000b901c46 */
[----:B------:R-:W-:Y:S02]  /*0d50*/  IMAD R109, R24, 0x300, R67 ;  /* 0x00000300186d7824 */ /* 0x000fe400078e0243 */
        /* <DEDUP_REMOVED lines=21> */
[----:B------:R-:W-:Y:S01]  /*0eb0*/  IMAD R97, R30, 0x300, R67 ;  /* 0x000003001e617824 */ /* 0x000fe200078e0243 */
[----:B------:R-:W-:Y:S01]  /*0ec0*/  LDGSTS.E.BYPASS.128 [R16+0x3000], desc[UR6][R106.64] ;  /* 0x030000006a107fae */ /* 0x000fe2000b901c46 */
        /* <DEDUP_REMOVED lines=10> */
[--C-:B------:R-:W-:Y:S01]  /*0f70*/  IMAD.WIDE R96, R97, 0x2, R90.reuse ;  /* 0x0000000261607825 */ /* 0x100fe200078e025a */
[----:B------:R-:W-:Y:S03]  /*0f80*/  LDGSTS.E.BYPASS.128 [R12+0x3000], desc[UR6][R98.64] ;  /* 0x03000000620c7fae */ /* 0x000fe6000b901c46 */
[--C-:B------:R-:W-:Y:S01]  /*0f90*/  IMAD.WIDE R94, R95, 0x2, R90.reuse ;  /* 0x000000025f5e7825 */ /* 0x100fe200078e025a */
[----:B------:R-:W-:Y:S03]  /*0fa0*/  LDGSTS.E.BYPASS.128 [R11+0x3000], desc[UR6][R96.64] ;  /* 0x03000000600b7fae */ /* 0x000fe6000b901c46 */
[--C-:B------:R-:W-:Y:S01]  /*0fb0*/  IMAD.WIDE R92, R93, 0x2, R90.reuse ;  /* 0x000000025d5c7825 */ /* 0x100fe200078e025a */
[----:B------:R-:W-:Y:S03]  /*0fc0*/  LDGSTS.E.BYPASS.128 [R10+0x3000], desc[UR6][R94.64] ;  /* 0x030000005e0a7fae */ /* 0x000fe6000b901c46 */
[----:B------:R-:W-:Y:S01]  /*0fd0*/  IMAD.WIDE R90, R5, 0x2, R90 ;  /* 0x00000002055a7825 */ /* 0x000fe200078e025a */
[----:B------:R-:W-:Y:S01]  /*0fe0*/  LDGSTS.E.BYPASS.128 [R9+0x3000], desc[UR6][R92.64] ;  /* 0x030000005c097fae */ /* 0x000fe2000b901c46 */
[----:B------:R-:W-:-:S02]  /*0ff0*/  SGXT.U32 R5, R7, 0x2 ;  /* 0x000000020705781a */ /* 0x000fc40000000000 */
[----:B------:R-:W-:Y:S01]  /*1000*/  IMAD.SHL.U32 R22, R65, 0x20, RZ ;  /* 0x0000002041167824 */ /* 0x000fe200078e00ff */
[----:B------:R-:W-:Y:S02]  /*1010*/  LDGSTS.E.BYPASS.128 [R8+0x3000], desc[UR6][R90.64] ;  /* 0x030000005a087fae */ /* 0x000fe4000b901c46 */
[----:B------:R-:W-:Y:S02]  /*1020*/  IMAD.SHL.U32 R7, R5, 0x8, RZ ;  /* 0x0000000805077824 */ /* 0x000fe400078e00ff */
[----:B------:R-:W0:Y:S01]  /*1030*/  LDGDEPBAR ;  /* 0x00000000000079af */ /* 0x000e220000000000 */
[----:B------:R-:W-:Y:S06]  /*1040*/  BAR.SYNC.DEFER_BLOCKING 0x0 ;  /* 0x0000000000007b1d */ /* 0x000fec0000010000 */
[----:B------:R-:W-:Y:S01]  /*1050*/  @!PT LDS RZ, [RZ] ;  /* 0x00000000fffff984 */ /* 0x000fe20000000800 */
[----:B------:R-:W-:Y:S01]  /*1060*/  @!PT LDS RZ, [RZ] ;  /* 0x00000000fffff984 */ /* 0x000fe20000000800 */
[----:B------:R-:W-:Y:S01]  /*1070*/  @!PT LDS RZ, [RZ] ;  /* 0x00000000fffff984 */ /* 0x000fe20000000800 */
[----:B------:R-:W-:Y:S04]  /*1080*/  LDGSTS.E.BYPASS.128 [R66+0x1000], desc[UR6][R20.64+0x100] ;  /* 0x0100010014427fae */ /* 0x000fe8000b901c46 */
[----:B------:R-:W-:Y:S04]  /*1090*/  LDGSTS.E.BYPASS.128 [R64+0x1000], desc[UR6][R20.64+0x100] ;  /* 0x0100010014407fae */ /* 0x000fe8000b901c46 */
[----:B------:R-:W0:Y:S04]  /*10a0*/  LDGDEPBAR ;  /* 0x00000000000079af */ /* 0x000e280000000000 */
[----:B------:R-:W-:Y:S04]  /*10b0*/  LDGSTS.E.BYPASS.128 [R66+0xb000], desc[UR6][R120.64+0x100] ;  /* 0x0b00010078427fae */ /* 0x000fe8000b901c46 */
        /* <DEDUP_REMOVED lines=15> */
[----:B------:R-:W0:Y:S01]  /*11b0*/  LDGDEPBAR ;  /* 0x00000000000079af */ /* 0x000e220000000000 */
[----:B------:R-:W-:Y:S06]  /*11c0*/  BAR.SYNC.DEFER_BLOCKING 0x0 ;  /* 0x0000000000007b1d */ /* 0x000fec0000010000 */
[----:B------:R-:W-:Y:S01]  /*11d0*/  @!PT LDS RZ, [RZ] ;  /* 0x00000000fffff984 */ /* 0x000fe20000000800 */
[----:B------:R-:W-:Y:S01]  /*11e0*/  @!PT LDS RZ, [RZ] ;  /* 0x00000000fffff984 */ /* 0x000fe20000000800 */
[----:B------:R-:W-:Y:S01]  /*11f0*/  @!PT LDS RZ, [RZ] ;  /* 0x00000000fffff984 */ /* 0x000fe20000000800 */
[----:B------:R-:W-:Y:S04]  /*1200*/  LDGSTS.E.BYPASS.128 [R66+0x2000], desc[UR6][R20.64+0x200] ;  /* 0x0200020014427fae */ /* 0x000fe8000b901c46 */
[----:B------:R1:W-:Y:S04]  /*1210*/  LDGSTS.E.BYPASS.128 [R64+0x2000], desc[UR6][R20.64+0x200] ;  /* 0x0200020014407fae */ /* 0x0003e8000b901c46 */
[----:B------:R-:W0:Y:S04]  /*1220*/  LDGDEPBAR ;  /* 0x00000000000079af */ /* 0x000e280000000000 */
[----:B------:R-:W-:Y:S04]  /*1230*/  LDGSTS.E.BYPASS.128 [R66+0x13000], desc[UR6][R120.64+0x200] ;  /* 0x1300020078427fae */ /* 0x000fe8000b901c46 */
[----:B------:R-:W-:Y:S01]  /*1240*/  LDGSTS.E.BYPASS.128 [R64+0x13000], desc[UR6][R118.64+0x200] ;  /* 0x1300020076407fae */ /* 0x000fe2000b901c46 */
[----:B-1----:R-:W-:-:S02]  /*1250*/  LOP3.LUT R21, R22, R7, RZ, 0xfc, !PT ;  /* 0x0000000716157212 */ /* 0x002fc400078efcff */
[----:B------:R-:W-:Y:S01]  /*1260*/  LOP3.LUT R20, R65, 0x7, R4, 0x78, !PT ;  /* 0x0000000741147812 */ /* 0x000fe200078e7804 */
[----:B------:R-:W-:Y:S01]  /*1270*/  LDGSTS.E.BYPASS.128 [R19+0x13000], desc[UR6][R116.64+0x200] ;  /* 0x1300020074137fae */ /* 0x000fe2000b901c46 */
[----:B------:R-:W-:Y:S02]  /*1280*/  LOP3.LUT R22, R63, 0x7, R4, 0x78, !PT ;  /* 0x000000073f167812 */ /* 0x000fe400078e7804 */
[----:B------:R-:W-:Y:S01]  /*1290*/  LOP3.LUT R61, R21, 0x7, R4, 0xf8, !PT ;  /* 0x00000007153d7812 */ /* 0x000fe200078ef804 */
[----:B------:R-:W-:Y:S01]  /*12a0*/  LDGSTS.E.BYPASS.128 [R0+0x13000], desc[UR6][R114.64+0x200] ;  /* 0x1300020072007fae */ /* 0x000fe2000b901c46 */
[----:B------:R-:W-:Y:S02]  /*12b0*/  IMAD.SHL.U32 R21, R20, 0x8, RZ ;  /* 0x0000000814157824 */ /* 0x000fe400078e00ff */
[----:B------:R-:W-:Y:S01]  /*12c0*/  IMAD.SHL.U32 R22, R22, 0x8, RZ ;  /* 0x0000000816167824 */ /* 0x000fe200078e00ff */
[----:B------:R-:W-:Y:S01]  /*12d0*/  LDGSTS.E.BYPASS.128 [R3+0x13000], desc[UR6][R112.64+0x200] ;  /* 0x1300020070037fae */ /* 0x000fe2000b901c46 */
[----:B------:R-:W-:Y:S01]  /*12e0*/  IMAD.SHL.U32 R61, R61, 0x80, RZ ;  /* 0x000000803d3d7824 */ /* 0x000fe200078e00ff */
[----:B------:R-:W-:Y:S01]  /*12f0*/  LOP3.LUT R21, R21, R62, RZ, 0xfc, !PT ;  /* 0x0000003e15157212 */ /* 0x000fe200078efcff */
[----:B------:R-:W-:Y:S01]  /*1300*/  IMAD.SHL.U32 R20, R23, 0x8, RZ ;  /* 0x0000000817147824 */ /* 0x000fe200078e00ff */
[----:B------:R-:W-:Y:S01]  /*1310*/  LDGSTS.E.BYPASS.128 [R18+0x13000], desc[UR6][R110.64+0x200] ;  /* 0x130002006e127fae */ /* 0x000fe2000b901c46 */
[----:B------:R-:W-:-:S02]  /*1320*/  LOP3.LUT R23, R63, 0x4, RZ, 0xfc, !PT ;  /* 0x000000043f177812 */ /* 0x000fc400078efcff */
[----:B------:R-:W-:Y:S01]  /*1330*/  LOP3.LUT R22, R61, R22, RZ, 0xfc, !PT ;  /* 0x000000163d167212 */ /* 0x000fe200078efcff */
[----:B------:R-:W-:Y:S01]  /*1340*/  LDGSTS.E.BYPASS.128 [R17+0x13000], desc[UR6][R108.64+0x200] ;  /* 0x130002006c117fae */ /* 0x000fe2000b901c46 */
[----:B------:R-:W-:Y:S02]  /*1350*/  LEA R88, R21, UR4, 0x1 ;  /* 0x0000000415587c11 */ /* 0x000fe4000f8e08ff */
[----:B------:R-:W-:Y:S01]  /*1360*/  LEA R87, R22, UR4, 0x1 ;  /* 0x0000000416577c11 */ /* 0x000fe2000f8e08ff */
[----:B------:R-:W-:Y:S01]  /*1370*/  LDGSTS.E.BYPASS.128 [R16+0x13000], desc[UR6][R106.64+0x200] ;  /* 0x130002006a107fae */ /* 0x000fe2000b901c46 */
[----:B------:R-:W-:Y:S02]  /*1380*/  LOP3.LUT R21, R65, 0x2, RZ, 0xfc, !PT ;  /* 0x0000000241157812 */ /* 0x000fe400078efcff */
[----:B------:R-:W-:Y:S01]  /*1390*/  LOP3.LUT R20, R61, R20, RZ, 0xfc, !PT ;  /* 0x000000143d147212 */ /* 0x000fe200078efcff */
[----:B------:R-:W-:Y:S01]  /*13a0*/  LDGSTS.E.BYPASS.128 [R15+0x13000], desc[UR6][R104.64+0x200] ;  /* 0x13000200680f7fae */ /* 0x000fe2000b901c46 */
[----:B------:R-:W-:-:S02]  /*13b0*/  LOP3.LUT R21, R21, 0x7, R4, 0x78, !PT ;  /* 0x0000000715157812 */ /* 0x000fc400078e7804 */
[----:B------:R-:W-:Y:S01]  /*13c0*/  LEA R85, R20, UR4, 0x1 ;  /* 0x0000000414557c11 */ /* 0x000fe2000f8e08ff */
[----:B------:R-:W-:Y:S01]  /*13d0*/  LDGSTS.E.BYPASS.128 [R14+0x13000], desc[UR6][R102.64+0x200] ;  /* 0x13000200660e7fae */ /* 0x000fe2000b901c46 */
[----:B------:R-:W-:Y:S01]  /*13e0*/  LOP3.LUT R26, R23, 0x7, R4, 0x78, !PT ;  /* 0x00000007171a7812 */ /* 0x000fe200078e7804 */
[----:B------:R-:W-:Y:S02]  /*13f0*/  IMAD.SHL.U32 R21, R21, 0x8, RZ ;  /* 0x0000000815157824 */ /* 0x000fe400078e00ff */
[----:B------:R-:W-:Y:S02]  /*1400*/  LDGSTS.E.BYPASS.128 [R13+0x13000], desc[UR6][R100.64+0x200] ;  /* 0x13000200640d7fae */ /* 0x000fe4000b901c46 */
[----:B------:R-:W-:Y:S01]  /*1410*/  IMAD.SHL.U32 R26, R26, 0x8, RZ ;  /* 0x000000081a1a7824 */ /* 0x000fe200078e00ff */
[----:B------:R-:W-:Y:S01]  /*1420*/  LOP3.LUT R21, R62, R21, RZ, 0xfc, !PT ;  /* 0x000000153e157212 */ /* 0x000fe200078efcff */
[----:B------:R-:W-:Y:S03]  /*1430*/  LDGSTS.E.BYPASS.128 [R12+0x13000], desc[UR6][R98.64+0x200] ;  /* 0x13000200620c7fae */ /* 0x000fe6000b901c46 */
[----:B------:R-:W-:Y:S01]  /*1440*/  LEA R60, R21, UR4, 0x1 ;  /* 0x00000004153c7c11 */ /* 0x000fe2000f8e08ff */
[----:B------:R-:W-:Y:S01]  /*1450*/  LDGSTS.E.BYPASS.128 [R11+0x13000], desc[UR6][R96.64+0x200] ;  /* 0x13000200600b7fae */ /* 0x000fe2000b901c46 */
[----:B------:R-:W-:-:S02]  /*1460*/  LOP3.LUT R21, R65, 0x4, RZ, 0xfc, !PT ;  /* 0x0000000441157812 */ /* 0x000fc400078efcff */
[----:B------:R-:W-:Y:S01]  /*1470*/  LOP3.LUT R26, R61, R26, RZ, 0xfc, !PT ;  /* 0x0000001a3d1a7212 */ /* 0x000fe200078efcff */
[----:B------:R-:W-:Y:S01]  /*1480*/  LDGSTS.E.BYPASS.128 [R10+0x13000], desc[UR6][R94.64+0x200] ;  /* 0x130002005e0a7fae */ /* 0x000fe2000b901c46 */
[----:B------:R-:W-:Y:S02]  /*1490*/  LOP3.LUT R24, R21, 0x7, R4, 0x78, !PT ;  /* 0x0000000715187812 */ /* 0x000fe400078e7804 */
[----:B------:R-:W-:Y:S01]  /*14a0*/  LEA R78, R26, UR4, 0x1 ;  /* 0x000000041a4e7c11 */ /* 0x000fe2000f8e08ff */
[----:B------:R-:W-:Y:S02]  /*14b0*/  LDGSTS.E.BYPASS.128 [R9+0x13000], desc[UR6][R92.64+0x200] ;  /* 0x130002005c097fae */ /* 0x000fe4000b901c46 */
[----:B------:R-:W-:Y:S02]  /*14c0*/  IMAD.SHL.U32 R25, R24, 0x8, RZ ;  /* 0x0000000818197824 */ /* 0x000fe400078e00ff */
[----:B------:R-:W-:Y:S03]  /*14d0*/  LDGSTS.E.BYPASS.128 [R8+0x13000], desc[UR6][R90.64+0x200] ;  /* 0x130002005a087fae */ /* 0x000fe6000b901c46 */
[----:B------:R-:W-:Y:S01]  /*14e0*/  LOP3.LUT R25, R62, R25, RZ, 0xfc, !PT ;  /* 0x000000193e197212 */ /* 0x000fe200078efcff */
[----:B------:R-:W0:Y:S03]  /*14f0*/  LDGDEPBAR ;  /* 0x00000000000079af */ /* 0x000e260000000000 */
[----:B------:R-:W-:Y:S01]  /*1500*/  LEA R80, R25, UR4, 0x1 ;  /* 0x0000000419507c11 */ /* 0x000fe2000f8e08ff */
[----:B------:R-:W-:-:S04]  /*1510*/  DEPBAR.LE SB0, 0x4 ;  /* 0x000081000000791a */ /* 0x000fc80000000000 */
[----:B------:R-:W-:Y:S06]  /*1520*/  BAR.SYNC.DEFER_BLOCKING 0x0 ;  /* 0x0000000000007b1d */ /* 0x000fec0000010000 */
[----:B------:R-:W-:Y:S04]  /*1530*/  LDSM.16.M88.4 R32, [R88] ;  /* 0x000000005820783b */ /* 0x000fe80000000200 */
[----:B------:R-:W1:Y:S04]  /*1540*/  LDSM.16.M88.4 R36, [R87+0x3000] ;  /* 0x003000005724783b */ /* 0x000e680000000200 */
[----:B------:R-:W2:Y:S04]  /*1550*/  LDSM.16.M88.4 R52, [R87+0x7000] ;  /* 0x007000005734783b */ /* 0x000ea80000000200 */
[----:B------:R-:W-:Y:S04]  /*1560*/  LDSM.16.M88.4 R40, [R60] ;  /* 0x000000003c28783b */ /* 0x000fe80000000200 */
[----:B------:R-:W3:Y:S04]  /*1570*/  LDSM.16.M88.4 R56, [R85+0x3000] ;  /* 0x003000005538783b */ /* 0x000ee80000000200 */
[----:B------:R-:W4:Y:S04]  /*1580*/  LDSM.16.M88.4 R20, [R85+0x7000] ;  /* 0x007000005514783b */ /* 0x000f280000000200 */
[----:B------:R-:W-:Y:S04]  /*1590*/  LDSM.16.M88.4 R44, [R80] ;  /* 0x00000000502c783b */ /* 0x000fe80000000200 */
[----:B------:R-:W5:Y:S01]  /*15a0*/  LDSM.16.M88.4 R48, [R78+0x3000] ;  /* 0x003000004e30783b */ /* 0x000f620000000200 */
[----:B-1----:R-:W-:Y:S06]  /*15b0*/  HMMA.16816.F32.BF16 R28, R32, R36, RZ ;  /* 0x00000024201c723c */ /* 0x002fec00000418ff */
[----:B------:R-:W-:Y:S06]  /*15c0*/  HMMA.16816.F32.BF16 R36, R32, R38, RZ ;  /* 0x000000262024723c */ /* 0x000fec00000418ff */
[----:B--2---:R-:W-:Y:S06]  /*15d0*/  HMMA.16816.F32.BF16 R24, R32, R52, RZ ;  /* 0x000000342018723c */ /* 0x004fec00000418ff */
[----:B------:R-:W-:Y:S01]  /*15e0*/  HMMA.16816.F32.BF16 R32, R32, R54, RZ ;  /* 0x000000362020723c */ /* 0x000fe200000418ff */
[----:B------:R-:W-:-:S04]  /*15f0*/  LOP3.LUT R53, R65, 0x6, RZ, 0xfc, !PT ;  /* 0x0000000641357812 */ /* 0x000fc800078efcff */
[----:B------:R-:W-:Y:S01]  /*1600*/  LOP3.LUT R53, R53, 0x7, R4, 0x78, !PT ;  /* 0x0000000735357812 */ /* 0x000fe200078e7804 */
[----:B---3--:R-:W-:Y:S01]  /*1610*/  HMMA.16816.F32.BF16 R28, R40, R56, R28 ;  /* 0x00000038281c723c */ /* 0x008fe2000004181c */
[----:B------:R-:W-:-:S03]  /*1620*/  LOP3.LUT R55, R63, 0x6, RZ, 0xfc, !PT ;  /* 0x000000063f377812 */ /* 0x000fc600078efcff */
[----:B------:R-:W-:Y:S01]  /*1630*/  IMAD.SHL.U32 R53, R53, 0x8, RZ ;  /* 0x0000000835357824 */ /* 0x000fe200078e00ff */
[----:B------:R-:W-:Y:S01]  /*1640*/  LOP3.LUT R55, R55, 0x7, R4, 0x78, !PT ;  /* 0x0000000737377812 */ /* 0x000fe200078e7804 */
[----:B------:R-:W-:Y:S01]  /*1650*/  HMMA.16816.F32.BF16 R56, R40, R58, R36 ;  /* 0x0000003a2838723c */ /* 0x000fe20000041824 */
[----:B------:R-:W1:Y:S02]  /*1660*/  LDSM.16.M88.4 R36, [R78+0x7000] ;  /* 0x007000004e24783b */ /* 0x000e640000000200 */
[----:B------:R-:W-:Y:S01]  /*1670*/  LOP3.LUT R53, R62, R53, RZ, 0xfc, !PT ;  /* 0x000000353e357212 */ /* 0x000fe200078efcff */
[----:B------:R-:W-:Y:S02]  /*1680*/  IMAD.SHL.U32 R52, R55, 0x8, RZ ;  /* 0x0000000837347824 */ /* 0x000fe400078e00ff */
[----:B----4-:R-:W-:Y:S01]  /*1690*/  HMMA.16816.F32.BF16 R24, R40, R20, R24 ;  /* 0x000000142818723c */ /* 0x010fe20000041818 */
[----:B------:R-:W-:Y:S02]  /*16a0*/  LEA R79, R53, UR4, 0x1 ;  /* 0x00000004354f7c11 */ /* 0x000fe4000f8e08ff */
[----:B------:R-:W-:-:S03]  /*16b0*/  LOP3.LUT R52, R61, R52, RZ, 0xfc, !PT ;  /* 0x000000343d347212 */ /* 0x000fc600078efcff */
[----:B------:R-:W-:Y:S01]  /*16c0*/  HMMA.16816.F32.BF16 R40, R40, R22, R32 ;  /* 0x000000162828723c */ /* 0x000fe20000041820 */
[----:B------:R-:W-:Y:S02]  /*16d0*/  LEA R76, R52, UR4, 0x1 ;  /* 0x00000004344c7c11 */ /* 0x000fe4000f8e08ff */
[----:B------:R-:W-:Y:S03]  /*16e0*/  LDSM.16.M88.4 R52, [R79] ;  /* 0x000000004f34783b */ /* 0x000fe60000000200 */
[----:B-----5:R-:W-:Y:S01]  /*16f0*/  HMMA.16816.F32.BF16 R28, R44, R48, R28 ;  /* 0x000000302c1c723c */ /* 0x020fe2000004181c */
[----:B------:R-:W2:Y:S04]  /*1700*/  LDSM.16.M88.4 R20, [R76+0x3000] ;  /* 0x003000004c14783b */ /* 0x000ea80000000200 */
[----:B------:R-:W3:Y:S01]  /*1710*/  LDSM.16.M88.4 R32, [R76+0x7000] ;  /* 0x007000004c20783b */ /* 0x000ee20000000200 */
[----:B------:R-:W-:Y:S07]  /*1720*/  HMMA.16816.F32.BF16 R48, R44, R50, R56 ;  /* 0x000000322c30723c */ /* 0x000fee0000041838 */
[----:B------:R-:W-:-:S02]  /*1730*/  LOP3.LUT R57, R65, 0x8, RZ, 0xfc, !PT ;  /* 0x0000000841397812 */ /* 0x000fc400078efcff */
[----:B------:R-:W-:Y:S02]  /*1740*/  LOP3.LUT R59, R63, 0x8, RZ, 0xfc, !PT ;  /* 0x000000083f3b7812 */ /* 0x000fe400078efcff */
[----:B------:R-:W-:Y:S02]  /*1750*/  LOP3.LUT R57, R57, 0x7, R4, 0x78, !PT ;  /* 0x0000000739397812 */ /* 0x000fe400078e7804 */
[----:B------:R-:W-:-:S03]  /*1760*/  LOP3.LUT R59, R59, 0x7, R4, 0x78, !PT ;  /* 0x000000073b3b7812 */ /* 0x000fc600078e7804 */
[----:B------:R-:W-:Y:S01]  /*1770*/  IMAD.SHL.U32 R57, R57, 0x8, RZ ;  /* 0x0000000839397824 */ /* 0x000fe200078e00ff */
[----:B-1----:R-:W-:Y:S01]  /*1780*/  HMMA.16816.F32.BF16 R24, R44, R36, R24 ;  /* 0x000000242c18723c */ /* 0x002fe20000041818 */
[----:B------:R-:W-:Y:S01]  /*1790*/  IMAD.SHL.U32 R56, R59, 0x8, RZ ;  /* 0x000000083b387824 */ /* 0x000fe200078e00ff */
[----:B------:R-:W-:Y:S02]  /*17a0*/  LOP3.LUT R59, R63, 0xa, RZ, 0xfc, !PT ;  /* 0x0000000a3f3b7812 */ /* 0x000fe400078efcff */
[----:B------:R-:W-:Y:S02]  /*17b0*/  LOP3.LUT R57, R62, R57, RZ, 0xfc, !PT ;  /* 0x000000393e397212 */ /* 0x000fe400078efcff */
[----:B------:R-:W-:Y:S01]  /*17c0*/  LOP3.LUT R56, R61, R56, RZ, 0xfc, !PT ;  /* 0x000000383d387212 */ /* 0x000fe200078efcff */
[----:B------:R-:W-:Y:S01]  /*17d0*/  HMMA.16816.F32.BF16 R44, R44, R38, R40 ;  /* 0x000000262c2c723c */ /* 0x000fe20000041828 */
[----:B------:R-:W-:Y:S02]  /*17e0*/  LEA R82, R57, UR4, 0x1 ;  /* 0x0000000439527c11 */ /* 0x000fe4000f8e08ff */
[----:B------:R-:W-:-:S02]  /*17f0*/  LEA R75, R56, UR4, 0x1 ;  /* 0x00000004384b7c11 */ /* 0x000fc4000f8e08ff */
[----:B------:R-:W-:Y:S01]  /*1800*/  LOP3.LUT R57, R65, 0xa, RZ, 0xfc, !PT ;  /* 0x0000000a41397812 */ /* 0x000fe200078efcff */
[----:B------:R-:W-:Y:S01]  /*1810*/  LDSM.16.M88.4 R40, [R82] ;  /* 0x000000005228783b */ /* 0x000fe20000000200 */
[----:B------:R-:W-:Y:S02]  /*1820*/  LOP3.LUT R59, R59, 0x7, R4, 0x78, !PT ;  /* 0x000000073b3b7812 */ /* 0x000fe400078e7804 */
[----:B------:R-:W-:Y:S01]  /*1830*/  LOP3.LUT R57, R57, 0x7, R4, 0x78, !PT ;  /* 0x0000000739397812 */ /* 0x000fe200078e7804 */
[----:B------:R-:W1:Y:S01]  /*1840*/  LDSM.16.M88.4 R36, [R75+0x3000] ;  /* 0x003000004b24783b */ /* 0x000e620000000200 */
[----:B--2---:R-:W-:Y:S03]  /*1850*/  HMMA.16816.F32.BF16 R28, R52, R20, R28 ;  /* 0x00000014341c723c */ /* 0x004fe6000004181c */
[----:B------:R-:W-:-:S03]  /*1860*/  IMAD.SHL.U32 R57, R57, 0x8, RZ ;  /* 0x0000000839397824 */ /* 0x000fc600078e00ff */
[----:B------:R-:W-:Y:S02]  /*1870*/  HMMA.16816.F32.BF16 R20, R52, R22, R48 ;  /* 0x000000163414723c */ /* 0x000fe40000041830 */
[----:B------:R-:W-:-:S04]  /*1880*/  LOP3.LUT R57, R62, R57, RZ, 0xfc, !PT ;  /* 0x000000393e397212 */ /* 0x000fc800078efcff */
[----:B------:R-:W-:Y:S01]  /*1890*/  LEA R81, R57, UR4, 0x1 ;  /* 0x0000000439517c11 */ /* 0x000fe2000f8e08ff */
[----:B------:R-:W-:Y:S01]  /*18a0*/  IMAD.SHL.U32 R48, R59, 0x8, RZ ;  /* 0x000000083b307824 */ /* 0x000fe200078e00ff */
[----:B---3--:R-:W-:Y:S04]  /*18b0*/  HMMA.16816.F32.BF16 R24, R52, R32, R24 ;  /* 0x000000203418723c */ /* 0x008fe80000041818 */
[----:B------:R-:W-:Y:S02]  /*18c0*/  LOP3.LUT R74, R61, R48, RZ, 0xfc, !PT ;  /* 0x000000303d4a7212 */ /* 0x000fe400078efcff */
[----:B------:R-:W-:Y:S01]  /*18d0*/  HMMA.16816.F32.BF16 R52, R52, R34, R44 ;  /* 0x000000223434723c */ /* 0x000fe2000004182c */
[----:B------:R-:W2:Y:S01]  /*18e0*/  LDSM.16.M88.4 R48, [R75+0x7000] ;  /* 0x007000004b30783b */ /* 0x000ea20000000200 */
[----:B------:R-:W-:-:S03]  /*18f0*/  LEA R74, R74, UR4, 0x1 ;  /* 0x000000044a4a7c11 */ /* 0x000fc6000f8e08ff */
[----:B------:R-:W-:Y:S04]  /*1900*/  LDSM.16.M88.4 R44, [R81] ;  /* 0x00000000512c783b */ /* 0x000fe80000000200 */
[----:B------:R-:W3:Y:S01]  /*1910*/  LDSM.16.M88.4 R32, [R74+0x3000] ;  /* 0x003000004a20783b */ /* 0x000ee20000000200 */
[----:B-1----:R-:W-:Y:S06]  /*1920*/  HMMA.16816.F32.BF16 R28, R40, R36, R28 ;  /* 0x00000024281c723c */ /* 0x002fec000004181c */
[----:B------:R-:W-:Y:S01]  /*1930*/  HMMA.16816.F32.BF16 R36, R40, R38, R20 ;  /* 0x000000262824723c */ /* 0x000fe20000041814 */
[----:B------:R-:W1:Y:S05]  /*1940*/  LDSM.16.M88.4 R20, [R74+0x7000] ;  /* 0x007000004a14783b */ /* 0x000e6a0000000200 */
[----:B--2---:R-:W-:Y:S06]  /*1950*/  HMMA.16816.F32.BF16 R24, R40, R48, R24 ;  /* 0x000000302818723c */ /* 0x004fec0000041818 */
[----:B------:R-:W-:Y:S06]  /*1960*/  HMMA.16816.F32.BF16 R52, R40, R50, R52 ;  /* 0x000000322834723c */ /* 0x000fec0000041834 */
[----:B---3--:R-:W-:Y:S01]  /*1970*/  HMMA.16816.F32.BF16 R28, R44, R32, R28 ;  /* 0x000000202c1c723c */ /* 0x008fe2000004181c */
[----:B------:R-:W-:-:S04]  /*1980*/  LOP3.LUT R41, R65, 0xe, RZ, 0xfc, !PT ;  /* 0x0000000e41297812 */ /* 0x000fc800078efcff */
[----:B------:R-:W-:Y:S01]  /*1990*/  LOP3.LUT R41, R41, 0x7, R4, 0x78, !PT ;  /* 0x0000000729297812 */ /* 0x000fe200078e7804 */
[----:B------:R-:W-:Y:S04]  /*19a0*/  HMMA.16816.F32.BF16 R32, R44, R34, R36 ;  /* 0x000000222c20723c */ /* 0x000fe80000041824 */
[----:B------:R-:W-:-:S03]  /*19b0*/  IMAD.SHL.U32 R41, R41, 0x8, RZ ;  /* 0x0000000829297824 */ /* 0x000fc600078e00ff */
[----:B------:R-:W-:Y:S01]  /*19c0*/  LOP3.LUT R39, R63, 0xc, RZ, 0xfc, !PT ;  /* 0x0000000c3f277812 */ /* 0x000fe200078efcff */
[----:B-1----:R-:W-:Y:S01]  /*19d0*/  HMMA.16816.F32.BF16 R24, R44, R20, R24 ;  /* 0x000000142c18723c */ /* 0x002fe20000041818 */
[----:B------:R-:W-:Y:S02]  /*19e0*/  LOP3.LUT R37, R65, 0xc, RZ, 0xfc, !PT ;  /* 0x0000000c41257812 */ /* 0x000fe400078efcff */
[----:B------:R-:W-:Y:S02]  /*19f0*/  LOP3.LUT R63, R63, 0xe, RZ, 0xfc, !PT ;  /* 0x0000000e3f3f7812 */ /* 0x000fe400078efcff */
[----:B------:R-:W-:Y:S01]  /*1a00*/  LOP3.LUT R37, R37, 0x7, R4, 0x78, !PT ;  /* 0x0000000725257812 */ /* 0x000fe200078e7804 */
[----:B------:R-:W-:Y:S01]  /*1a10*/  HMMA.16816.F32.BF16 R44, R44, R22, R52 ;  /* 0x000000162c2c723c */ /* 0x000fe20000041834 */
[----:B------:R-:W-:Y:S02]  /*1a20*/  LOP3.LUT R39, R39, 0x7, R4, 0x78, !PT ;  /* 0x0000000727277812 */ /* 0x000fe400078e7804 */
[----:B------:R-:W-:Y:S01]  /*1a30*/  LOP3.LUT R63, R63, 0x7, R4, 0x78, !PT ;  /* 0x000000073f3f7812 */ /* 0x000fe200078e7804 */
[----:B------:R-:W-:Y:S01]  /*1a40*/  IMAD.SHL.U32 R37, R37, 0x8, RZ ;  /* 0x0000000825257824 */ /* 0x000fe200078e00ff */
[----:B------:R-:W-:Y:S01]  /*1a50*/  LOP3.LUT R41, R62, R41, RZ, 0xfc, !PT ;  /* 0x000000293e297212 */ /* 0x000fe200078efcff */
[----:B------:R-:W-:-:S02]  /*1a60*/  IMAD.SHL.U32 R36, R39, 0x8, RZ ;  /* 0x0000000827247824 */ /* 0x000fc400078e00ff */
[----:B------:R-:W-:Y:S01]  /*1a70*/  IMAD.SHL.U32 R38, R63, 0x8, RZ ;  /* 0x000000083f267824 */ /* 0x000fe200078e00ff */
[----:B------:R-:W-:Y:S02]  /*1a80*/  LOP3.LUT R37, R62, R37, RZ, 0xfc, !PT ;  /* 0x000000253e257212 */ /* 0x000fe400078efcff */
[C---:B------:R-:W-:Y:S02]  /*1a90*/  LOP3.LUT R36, R61.reuse, R36, RZ, 0xfc, !PT ;  /* 0x000000243d247212 */ /* 0x040fe400078efcff */
[----:B------:R-:W-:Y:S02]  /*1aa0*/  LOP3.LUT R38, R61, R38, RZ, 0xfc, !PT ;  /* 0x000000263d267212 */ /* 0x000fe400078efcff */
[----:B------:R-:W-:Y:S02]  /*1ab0*/  LEA R86, R37, UR4, 0x1 ;  /* 0x0000000425567c11 */ /* 0x000fe4000f8e08ff */
[----:B------:R-:W-:Y:S02]  /*1ac0*/  LEA R84, R36, UR4, 0x1 ;  /* 0x0000000424547c11 */ /* 0x000fe4000f8e08ff */
[----:B------:R-:W-:Y:S01]  /*1ad0*/  LEA R83, R41, UR4, 0x1 ;  /* 0x0000000429537c11 */ /* 0x000fe2000f8e08ff */
[----:B------:R-:W-:Y:S01]  /*1ae0*/  LDSM.16.M88.4 R48, [R86] ;  /* 0x000000005630783b */ /* 0x000fe20000000200 */
[----:B------:R-:W-:-:S03]  /*1af0*/  LEA R77, R38, UR4, 0x1 ;  /* 0x00000004264d7c11 */ /* 0x000fc6000f8e08ff */
[----:B------:R-:W1:Y:S04]  /*1b00*/  LDSM.16.M88.4 R56, [R84+0x3000] ;  /* 0x003000005438783b */ /* 0x000e680000000200 */
[----:B------:R-:W2:Y:S04]  /*1b10*/  LDSM.16.M88.4 R52, [R84+0x7000] ;  /* 0x007000005434783b */ /* 0x000ea80000000200 */
[----:B------:R-:W-:Y:S04]  /*1b20*/  LDSM.16.M88.4 R36, [R83] ;  /* 0x000000005324783b */ /* 0x000fe80000000200 */
[----:B------:R-:W3:Y:S04]  /*1b30*/  LDSM.16.M88.4 R40, [R77+0x3000] ;  /* 0x003000004d28783b */ /* 0x000ee80000000200 */
[----:B------:R-:W4:Y:S01]  /*1b40*/  LDSM.16.M88.4 R20, [R77+0x7000] ;  /* 0x007000004d14783b */ /* 0x000f220000000200 */
[----:B------:R-:W-:Y:S01]  /*1b50*/  BAR.SYNC.DEFER_BLOCKING 0x0 ;  /* 0x0000000000007b1d */ /* 0x000fe20000010000 */
[----:B-1----:R-:W-:Y:S05]  /*1b60*/  HMMA.16816.F32.BF16 R28, R48, R56, R28 ;  /* 0x00000038301c723c */ /* 0x002fea000004181c */
[----:B------:R-:W-:Y:S01]  /*1b70*/  @!PT LDS RZ, [RZ] ;  /* 0x00000000fffff984 */ /* 0x000fe20000000800 */
[----:B------:R-:W-:Y:S01]  /*1b80*/  @!PT LDS RZ, [RZ] ;  /* 0x00000000fffff984 */ /* 0x000fe20000000800 */
[----:B------:R-:W-:Y:S01]  /*1b90*/  @!PT LDS RZ, [RZ] ;  /* 0x00000000fffff984 */ /* 0x000fe20000000800 */
[----:B------:R-:W-:Y:S01]  /*1ba0*/  LDGSTS.E.BYPASS.128 [R66], desc[UR6][R122.64+0x300] ;  /* 0x000003007a427fae */ /* 0x000fe2000b901c46 */
[----:B------:R-:W-:Y:S03]  /*1bb0*/  HMMA.16816.F32.BF16 R32, R48, R58, R32 ;  /* 0x0000003a3020723c */ /* 0x000fe60000041820 */
[----:B------:R-:W-:Y:S04]  /*1bc0*/  LDGSTS.E.BYPASS.128 [R64], desc[UR6][R122.64+0x300] ;  /* 0x000003007a407fae */ /* 0x000fe8000b901c46 */
[----:B------:R-:W0:Y:S01]  /*1bd0*/  LDGDEPBAR ;  /* 0x00000000000079af */ /* 0x000e220000000000 */
[----:B--2---:R-:W-:Y:S03]  /*1be0*/  HMMA.16816.F32.BF16 R24, R48, R52, R24 ;  /* 0x000000343018723c */ /* 0x004fe60000041818 */
[----:B------:R-:W-:Y:S03]  /*1bf0*/  LDGSTS.E.BYPASS.128 [R66+0x3000], desc[UR6][R120.64+0x300] ;  /* 0x0300030078427fae */ /* 0x000fe6000b901c46 */
[----:B------:R-:W-:Y:S01]  /*1c00*/  HMMA.16816.F32.BF16 R44, R48, R54, R44 ;  /* 0x00000036302c723c */ /* 0x000fe2000004182c */
[----:B------:R-:W-:Y:S04]  /*1c10*/  LDGSTS.E.BYPASS.128 [R64+0x3000], desc[UR6][R118.64+0x300] ;  /* 0x0300030076407fae */ /* 0x000fe8000b901c46 */
[----:B------:R-:W-:Y:S01]  /*1c20*/  LDGSTS.E.BYPASS.128 [R19+0x3000], desc[UR6][R116.64+0x300] ;  /* 0x0300030074137fae */ /* 0x000fe2000b901c46 */
[----:B---3--:R-:W-:Y:S03]  /*1c30*/  HMMA.16816.F32.BF16 R28, R36, R40, R28 ;  /* 0x00000028241c723c */ /* 0x008fe6000004181c */
[----:B------:R-:W-:Y:S03]  /*1c40*/  LDGSTS.E.BYPASS.128 [R0+0x3000], desc[UR6][R114.64+0x300] ;  /* 0x0300030072007fae */ /* 0x000fe6000b901c46 */
[----:B------:R-:W-:Y:S01]  /*1c50*/  HMMA.16816.F32.BF16 R40, R36, R42, R32 ;  /* 0x0000002a2428723c */ /* 0x000fe20000041820 */
[----:B------:R-:W-:Y:S04]  /*1c60*/  LDGSTS.E.BYPASS.128 [R3+0x3000], desc[UR6][R112.64+0x300] ;  /* 0x0300030070037fae */ /* 0x000fe8000b901c46 */
[----:B------:R-:W-:Y:S01]  /*1c70*/  LDGSTS.E.BYPASS.128 [R18+0x3000], desc[UR6][R110.64+0x300] ;  /* 0x030003006e127fae */ /* 0x000fe2000b901c46 */
[----:B----4-:R-:W-:Y:S03]  /*1c80*/  HMMA.16816.F32.BF16 R24, R36, R20, R24 ;  /* 0x000000142418723c */ /* 0x010fe60000041818 */
[----:B------:R-:W-:Y:S03]  /*1c90*/  LDGSTS.E.BYPASS.128 [R17+0x3000], desc[UR6][R108.64+0x300] ;  /* 0x030003006c117fae */ /* 0x000fe6000b901c46 */
[----:B------:R-:W-:Y:S01]  /*1ca0*/  HMMA.16816.F32.BF16 R36, R36, R22, R44 ;  /* 0x000000162424723c */ /* 0x000fe2000004182c */
        /* <DEDUP_REMOVED lines=10> */
[----:B------:R-:W-:-:S04]  /*1d50*/  DEPBAR.LE SB0, 0x4 ;  /* 0x000081000000791a */ /* 0x000fc80000000000 */
[----:B------:R-:W-:Y:S06]  /*1d60*/  BAR.SYNC.DEFER_BLOCKING 0x0 ;  /* 0x0000000000007b1d */ /* 0x000fec0000010000 */
[----:B------:R-:W-:Y:S04]  /*1d70*/  LDSM.16.M88.4 R52, [R88+0x1000] ;  /* 0x001000005834783b */ /* 0x000fe80000000200 */
[----:B------:R-:W1:Y:S04]  /*1d80*/  LDSM.16.M88.4 R56, [R87+0xb000] ;  /* 0x00b000005738783b */ /* 0x000e680000000200 */
[----:B------:R-:W2:Y:S04]  /*1d90*/  LDSM.16.M88.4 R32, [R87+0xf000] ;  /* 0x00f000005720783b */ /* 0x000ea80000000200 */
[----:B------:R-:W-:Y:S04]  /*1da0*/  LDSM.16.M88.4 R44, [R60+0x1000] ;  /* 0x001000003c2c783b */ /* 0x000fe80000000200 */
[----:B------:R-:W3:Y:S04]  /*1db0*/  LDSM.16.M88.4 R20, [R85+0xb000] ;  /* 0x00b000005514783b */ /* 0x000ee80000000200 */
[----:B------:R-:W4:Y:S01]  /*1dc0*/  LDSM.16.M88.4 R48, [R85+0xf000] ;  /* 0x00f000005530783b */ /* 0x000f220000000200 */
[----:B-1----:R-:W-:Y:S06]  /*1dd0*/  HMMA.16816.F32.BF16 R28, R52, R56, R28 ;  /* 0x00000038341c723c */ /* 0x002fec000004181c */
[----:B------:R-:W-:Y:S01]  /*1de0*/  HMMA.16816.F32.BF16 R56, R52, R58, R40 ;  /* 0x0000003a3438723c */ /* 0x000fe20000041828 */
[----:B------:R-:W-:Y:S05]  /*1df0*/  LDSM.16.M88.4 R40, [R78+0xb000] ;  /* 0x00b000004e28783b */ /* 0x000fea0000000200 */
[----:B--2---:R-:W-:Y:S06]  /*1e00*/  HMMA.16816.F32.BF16 R24, R52, R32, R24 ;  /* 0x000000203418723c */ /* 0x004fec0000041818 */
[----:B------:R-:W-:Y:S01]  /*1e10*/  HMMA.16816.F32.BF16 R52, R52, R34, R36 ;  /* 0x000000223434723c */ /* 0x000fe20000041824 */
[----:B------:R-:W1:Y:S04]  /*1e20*/  LDSM.16.M88.4 R32, [R80+0x1000] ;  /* 0x001000005020783b */ /* 0x000e680000000200 */
[----:B------:R-:W2:Y:S01]  /*1e30*/  LDSM.16.M88.4 R36, [R78+0xf000] ;  /* 0x00f000004e24783b */ /* 0x000ea20000000200 */
[----:B---3--:R-:W-:Y:S06]  /*1e40*/  HMMA.16816.F32.BF16 R28, R44, R20, R28 ;  /* 0x000000142c1c723c */ /* 0x008fec000004181c */
[----:B------:R-:W-:Y:S01]  /*1e50*/  HMMA.16816.F32.BF16 R20, R44, R22, R56 ;  /* 0x000000162c14723c */ /* 0x000fe20000041838 */
[----:B------:R-:W-:Y:S05]  /*1e60*/  LDSM.16.M88.4 R56, [R76+0xb000] ;  /* 0x00b000004c38783b */ /* 0x000fea0000000200 */
[----:B----4-:R-:W-:Y:S06]  /*1e70*/  HMMA.16816.F32.BF16 R24, R44, R48, R24 ;  /* 0x000000302c18723c */ /* 0x010fec0000041818 */
[----:B------:R-:W-:Y:S01]  /*1e80*/  HMMA.16816.F32.BF16 R44, R44, R50, R52 ;  /* 0x000000322c2c723c */ /* 0x000fe20000041834 */
[----:B------:R-:W3:Y:S04]  /*1e90*/  LDSM.16.M88.4 R52, [R79+0x1000] ;  /* 0x001000004f34783b */ /* 0x000ee80000000200 */
[----:B------:R-:W-:Y:S01]  /*1ea0*/  LDSM.16.M88.4 R48, [R75+0xf000] ;  /* 0x00f000004b30783b */ /* 0x000fe20000000200 */
[----:B-1----:R-:W-:Y:S06]  /*1eb0*/  HMMA.16816.F32.BF16 R28, R32, R40, R28 ;  /* 0x00000028201c723c */ /* 0x002fec000004181c */
[----:B------:R-:W-:Y:S01]  /*1ec0*/  HMMA.16816.F32.BF16 R40, R32, R42, R20 ;  /* 0x0000002a2028723c */ /* 0x000fe20000041814 */
[----:B------:R-:W1:Y:S05]  /*1ed0*/  LDSM.16.M88.4 R20, [R76+0xf000] ;  /* 0x00f000004c14783b */ /* 0x000e6a0000000200 */
[----:B--2---:R-:W-:Y:S06]  /*1ee0*/  HMMA.16816.F32.BF16 R24, R32, R36, R24 ;  /* 0x000000242018723c */ /* 0x004fec0000041818 */
[----:B------:R-:W-:Y:S01]  /*1ef0*/  HMMA.16816.F32.BF16 R32, R32, R38, R44 ;  /* 0x000000262020723c */ /* 0x000fe2000004182c */
[----:B------:R-:W-:Y:S04]  /*1f00*/  LDSM.16.M88.4 R44, [R82+0x1000] ;  /* 0x00100000522c783b */ /* 0x000fe80000000200 */
[----:B------:R-:W2:Y:S01]  /*1f10*/  LDSM.16.M88.4 R36, [R75+0xb000] ;  /* 0x00b000004b24783b */ /* 0x000ea20000000200 */
[----:B---3--:R-:W-:Y:S06]  /*1f20*/  HMMA.16816.F32.BF16 R28, R52, R56, R28 ;  /* 0x00000038341c723c */ /* 0x008fec000004181c */
[----:B------:R-:W-:Y:S01]  /*1f30*/  HMMA.16816.F32.BF16 R56, R52, R58, R40 ;  /* 0x0000003a3438723c */ /* 0x000fe20000041828 */
[----:B------:R-:W-:Y:S05]  /*1f40*/  LDSM.16.M88.4 R40, [R81+0x1000] ;  /* 0x001000005128783b */ /* 0x000fea0000000200 */
[----:B-1----:R-:W-:Y:S06]  /*1f50*/  HMMA.16816.F32.BF16 R24, R52, R20, R24 ;  /* 0x000000143418723c */ /* 0x002fec0000041818 */
[----:B------:R-:W-:Y:S01]  /*1f60*/  HMMA.16816.F32.BF16 R52, R52, R22, R32 ;  /* 0x000000163434723c */ /* 0x000fe20000041820 */
[----:B------:R-:W1:Y:S04]  /*1f70*/  LDSM.16.M88.4 R32, [R74+0xb000] ;  /* 0x00b000004a20783b */ /* 0x000e680000000200 */
[----:B------:R-:W3:Y:S01]  /*1f80*/  LDSM.16.M88.4 R20, [R74+0xf000] ;  /* 0x00f000004a14783b */ /* 0x000ee20000000200 */
[----:B--2---:R-:W-:Y:S06]  /*1f90*/  HMMA.16816.F32.BF16 R28, R44, R36, R28 ;  /* 0x000000242c1c723c */ /* 0x004fec000004181c */
[----:B------:R-:W-:Y:S01]  /*1fa0*/  HMMA.16816.F32.BF16 R36, R44, R38, R56 ;  /* 0x000000262c24723c */ /* 0x000fe20000041838 */
[----:B------:R-:W-:Y:S05]  /*1fb0*/  LDSM.16.M88.4 R56, [R84+0xb000] ;  /* 0x00b000005438783b */ /* 0x000fea0000000200 */
[----:B------:R-:W-:Y:S06]  /*1fc0*/  HMMA.16816.F32.BF16 R24, R44, R48, R24 ;  /* 0x000000302c18723c */ /* 0x000fec0000041818 */
[----:B------:R-:W-:Y:S01]  /*1fd0*/  HMMA.16816.F32.BF16 R52, R44, R50, R52 ;  /* 0x000000322c34723c */ /* 0x000fe20000041834 */
[----:B------:R-:W2:Y:S04]  /*1fe0*/  LDSM.16.M88.4 R48, [R86+0x1000] ;  /* 0x001000005630783b */ /* 0x000ea80000000200 */
[----:B------:R-:W-:Y:S01]  /*1ff0*/  LDSM.16.M88.4 R44, [R77+0xb000] ;  /* 0x00b000004d2c783b */ /* 0x000fe20000000200 */
[----:B-1----:R-:W-:Y:S06]  /*2000*/  HMMA.16816.F32.BF16 R28, R40, R32, R28 ;  /* 0x00000020281c723c */ /* 0x002fec000004181c */
[----:B------:R-:W-:Y:S01]  /*2010*/  HMMA.16816.F32.BF16 R32, R40, R34, R36 ;  /* 0x000000222820723c */ /* 0x000fe20000041824 */
[----:B------:R-:W1:Y:S05]  /*2020*/  LDSM.16.M88.4 R36, [R83+0x1000] ;  /* 0x001000005324783b */ /* 0x000e6a0000000200 */
[----:B---3--:R-:W-:Y:S06]  /*2030*/  HMMA.16816.F32.BF16 R24, R40, R20, R24 ;  /* 0x000000142818723c */ /* 0x008fec0000041818 */
[----:B------:R-:W-:Y:S01]  /*2040*/  HMMA.16816.F32.BF16 R40, R40, R22, R52 ;  /* 0x000000162828723c */ /* 0x000fe20000041834 */
[----:B------:R-:W3:Y:S04]  /*2050*/  LDSM.16.M88.4 R52, [R84+0xf000] ;  /* 0x00f000005434783b */ /* 0x000ee80000000200 */
[----:B------:R-:W4:Y:S01]  /*2060*/  LDSM.16.M88.4 R20, [R77+0xf000] ;  /* 0x00f000004d14783b */ /* 0x000f220000000200 */
[----:B------:R-:W-:Y:S01]  /*2070*/  BAR.SYNC.DEFER_BLOCKING 0x0 ;  /* 0x0000000000007b1d */ /* 0x000fe20000010000 */
[----:B--2---:R-:W-:Y:S06]  /*2080*/  HMMA.16816.F32.BF16 R28, R48, R56, R28 ;  /* 0x00000038301c723c */ /* 0x004fec000004181c */
[----:B------:R-:W-:Y:S01]  /*2090*/  HMMA.16816.F32.BF16 R32, R48, R58, R32 ;  /* 0x0000003a3020723c */ /* 0x000fe20000041820 */
[----:B------:R-:W-:Y:S01]  /*20a0*/  @!PT LDS RZ, [RZ] ;  /* 0x00000000fffff984 */ /* 0x000fe20000000800 */
[----:B------:R-:W-:Y:S01]  /*20b0*/  @!PT LDS RZ, [RZ] ;  /* 0x00000000fffff984 */ /* 0x000fe20000000800 */
[----:B------:R-:W-:Y:S01]  /*20c0*/  @!PT LDS RZ, [RZ] ;  /* 0x00000000fffff984 */ /* 0x000fe20000000800 */
[----:B------:R-:W-:-:S15]  /*20d0*/  LDGSTS.E.BYPASS.128 [R66+0x1000], desc[UR6][R122.64+0x400] ;  /* 0x010004007a427fae */ /* 0x000fde000b901c46 */
[----:B------:R-:W-:Y:S02]  /*20e0*/  NOP ;  /* 0x0000000000007918 */ /* 0x000fe40000000000 */
[----:B-1----:R-:W-:Y:S01]  /*20f0*/  HMMA.16816.F32.BF16 R28, R36, R44, R28 ;  /* 0x0000002c241c723c */ /* 0x002fe2000004181c */
[----:B------:R-:W-:Y:S05]  /*2100*/  LDGSTS.E.BYPASS.128 [R64+0x1000], desc[UR6][R122.64+0x400] ;  /* 0x010004007a407fae */ /* 0x000fea000b901c46 */
[----:B------:R-:W-:Y:S01]  /*2110*/  HMMA.16816.F32.BF16 R44, R36, R46, R32 ;  /* 0x0000002e242c723c */ /* 0x000fe20000041820 */
[----:B------:R-:W0:Y:S04]  /*2120*/  LDGDEPBAR ;  /* 0x00000000000079af */ /* 0x000e280000000000 */
[----:B------:R-:W-:Y:S01]  /*2130*/  LDGSTS.E.BYPASS.128 [R66+0xb000], desc[UR6][R120.64+0x400] ;  /* 0x0b00040078427fae */ /* 0x000fe2000b901c46 */
[----:B---3--:R-:W-:Y:S03]  /*2140*/  HMMA.16816.F32.BF16 R24, R48, R52, R24 ;  /* 0x000000343018723c */ /* 0x008fe60000041818 */
[----:B------:R-:W-:Y:S03]  /*2150*/  LDGSTS.E.BYPASS.128 [R64+0xb000], desc[UR6][R118.64+0x400] ;  /* 0x0b00040076407fae */ /* 0x000fe6000b901c46 */
[----:B------:R-:W-:Y:S01]  /*2160*/  HMMA.16816.F32.BF16 R40, R48, R54, R40 ;  /* 0x000000363028723c */ /* 0x000fe20000041828 */
[----:B------:R-:W-:Y:S04]  /*2170*/  LDGSTS.E.BYPASS.128 [R19+0xb000], desc[UR6][R116.64+0x400] ;  /* 0x0b00040074137fae */ /* 0x000fe8000b901c46 */
[----:B------:R-:W-:Y:S04]  /*2180*/  LDGSTS.E.BYPASS.128 [R0+0xb000], desc[UR6][R114.64+0x400] ;  /* 0x0b00040072007fae */ /* 0x000fe8000b901c46 */
[----:B------:R-:W-:Y:S04]  /*2190*/  LDGSTS.E.BYPASS.128 [R3+0xb000], desc[UR6][R112.64+0x400] ;  /* 0x0b00040070037fae */ /* 0x000fe8000b901c46 */
        /* <DEDUP_REMOVED lines=99> */
[----:B------:R-:W-:Y:S04]  /*27d0*/  LDSM.16.M88.4 R52, [R88] ;  /* 0x000000005834783b */ /* 0x000fe80000000200 */
[----:B------:R-:W1:Y:S04]  /*27e0*/  LDSM.16.M88.4 R56, [R87+0x3000] ;  /* 0x003000005738783b */ /* 0x000e680000000200 */
[----:B------:R-:W2:Y:S04]  /*27f0*/  LDSM.16.M88.4 R32, [R87+0x7000] ;  /* 0x007000005720783b */ /* 0x000ea80000000200 */
[----:B------:R-:W-:Y:S04]  /*2800*/  LDSM.16.M88.4 R44, [R60] ;  /* 0x000000003c2c783b */ /* 0x000fe80000000200 */
[----:B------:R-:W3:Y:S04]  /*2810*/  LDSM.16.M88.4 R20, [R85+0x3000] ;  /* 0x003000005514783b */ /* 0x000ee80000000200 */
[----:B------:R-:W4:Y:S01]  /*2820*/  LDSM.16.M88.4 R48, [R85+0x7000] ;  /* 0x007000005530783b */ /* 0x000f220000000200 */
[----:B-1----:R-:W-:Y:S06]  /*2830*/  HMMA.16816.F32.BF16 R28, R52, R56, R28 ;  /* 0x00000038341c723c */ /* 0x002fec000004181c */
[----:B------:R-:W-:Y:S01]  /*2840*/  HMMA.16816.F32.BF16 R56, R52, R58, R40 ;  /* 0x0000003a3438723c */ /* 0x000fe20000041828 */
[----:B------:R-:W-:Y:S05]  /*2850*/  LDSM.16.M88.4 R40, [R78+0x3000] ;  /* 0x003000004e28783b */ /* 0x000fea0000000200 */
[----:B--2---:R-:W-:Y:S06]  /*2860*/  HMMA.16816.F32.BF16 R24, R52, R32, R24 ;  /* 0x000000203418723c */ /* 0x004fec0000041818 */
[----:B------:R-:W-:Y:S01]  /*2870*/  HMMA.16816.F32.BF16 R52, R52, R34, R36 ;  /* 0x000000223434723c */ /* 0x000fe20000041824 */
[----:B------:R-:W1:Y:S04]  /*2880*/  LDSM.16.M88.4 R32, [R80] ;  /* 0x000000005020783b */ /* 0x000e680000000200 */
[----:B------:R-:W2:Y:S01]  /*2890*/  LDSM.16.M88.4 R36, [R78+0x7000] ;  /* 0x007000004e24783b */ /* 0x000ea20000000200 */
[----:B---3--:R-:W-:Y:S06]  /*28a0*/  HMMA.16816.F32.BF16 R28, R44, R20, R28 ;  /* 0x000000142c1c723c */ /* 0x008fec000004181c */
[----:B------:R-:W-:Y:S01]  /*28b0*/  HMMA.16816.F32.BF16 R20, R44, R22, R56 ;  /* 0x000000162c14723c */ /* 0x000fe20000041838 */
[----:B------:R-:W-:Y:S05]  /*28c0*/  LDSM.16.M88.4 R56, [R76+0x3000] ;  /* 0x003000004c38783b */ /* 0x000fea0000000200 */
[----:B----4-:R-:W-:Y:S06]  /*28d0*/  HMMA.16816.F32.BF16 R24, R44, R48, R24 ;  /* 0x000000302c18723c */ /* 0x010fec0000041818 */
[----:B------:R-:W-:Y:S01]  /*28e0*/  HMMA.16816.F32.BF16 R44, R44, R50, R52 ;  /* 0x000000322c2c723c */ /* 0x000fe20000041834 */
[----:B------:R-:W3:Y:S04]  /*28f0*/  LDSM.16.M88.4 R52, [R79] ;  /* 0x000000004f34783b */ /* 0x000ee80000000200 */
[----:B------:R-:W-:Y:S01]  /*2900*/  LDSM.16.M88.4 R48, [R75+0x7000] ;  /* 0x007000004b30783b */ /* 0x000fe20000000200 */
[----:B-1----:R-:W-:Y:S06]  /*2910*/  HMMA.16816.F32.BF16 R28, R32, R40, R28 ;  /* 0x00000028201c723c */ /* 0x002fec000004181c */
[----:B------:R-:W-:Y:S01]  /*2920*/  HMMA.16816.F32.BF16 R40, R32, R42, R20 ;  /* 0x0000002a2028723c */ /* 0x000fe20000041814 */
[----:B------:R-:W1:Y:S05]  /*2930*/  LDSM.16.M88.4 R20, [R76+0x7000] ;  /* 0x007000004c14783b */ /* 0x000e6a0000000200 */
[----:B--2---:R-:W-:Y:S06]  /*2940*/  HMMA.16816.F32.BF16 R24, R32, R36, R24 ;  /* 0x000000242018723c */ /* 0x004fec0000041818 */
[----:B------:R-:W-:Y:S01]  /*2950*/  HMMA.16816.F32.BF16 R32, R32, R38, R44 ;  /* 0x000000262020723c */ /* 0x000fe2000004182c */
[----:B------:R-:W-:Y:S04]  /*2960*/  LDSM.16.M88.4 R44, [R82] ;  /* 0x00000000522c783b */ /* 0x000fe80000000200 */
[----:B------:R-:W2:Y:S01]  /*2970*/  LDSM.16.M88.4 R36, [R75+0x3000] ;  /* 0x003000004b24783b */ /* 0x000ea20000000200 */
[----:B---3--:R-:W-:Y:S06]  /*2980*/  HMMA.16816.F32.BF16 R28, R52, R56, R28 ;  /* 0x00000038341c723c */ /* 0x008fec000004181c */
[----:B------:R-:W-:Y:S01]  /*2990*/  HMMA.16816.F32.BF16 R56, R52, R58, R40 ;  /* 0x0000003a3438723c */ /* 0x000fe20000041828 */
[----:B------:R-:W-:Y:S05]  /*29a0*/  LDSM.16.M88.4 R40, [R81] ;  /* 0x000000005128783b */ /* 0x000fea0000000200 */
        /* <DEDUP_REMOVED lines=9> */
[----:B------:R-:W-:Y:S04]  /*2a40*/  LDSM.16.M88.4 R44, [R86] ;  /* 0x00000000562c783b */ /* 0x000fe80000000200 */
[----:B------:R-:W2:Y:S01]  /*2a50*/  LDSM.16.M88.4 R48, [R84+0x7000] ;  /* 0x007000005430783b */ /* 0x000ea20000000200 */
[----:B-1----:R-:W-:Y:S06]  /*2a60*/  HMMA.16816.F32.BF16 R28, R40, R32, R28 ;  /* 0x00000020281c723c */ /* 0x002fec000004181c */
[----:B------:R-:W-:Y:S01]  /*2a70*/  HMMA.16816.F32.BF16 R32, R40, R34, R36 ;  /* 0x000000222820723c */ /* 0x000fe20000041824 */
[----:B------:R-:W-:Y:S05]  /*2a80*/  LDSM.16.M88.4 R36, [R83] ;  /* 0x000000005324783b */ /* 0x000fea0000000200 */
[----:B---3--:R-:W-:Y:S06]  /*2a90*/  HMMA.16816.F32.BF16 R24, R40, R20, R24 ;  /* 0x000000142818723c */ /* 0x008fec0000041818 */
[----:B------:R-:W-:Y:S01]  /*2aa0*/  HMMA.16816.F32.BF16 R40, R40, R22, R52 ;  /* 0x000000162828723c */ /* 0x000fe20000041834 */
[----:B------:R-:W1:Y:S04]  /*2ab0*/  LDSM.16.M88.4 R52, [R84+0x3000] ;  /* 0x003000005434783b */ /* 0x000e680000000200 */
[----:B------:R-:W3:Y:S01]  /*2ac0*/  LDSM.16.M88.4 R20, [R77+0x7000] ;  /* 0x007000004d14783b */ /* 0x000ee20000000200 */
[----:B------:R-:W-:-:S12]  /*2ad0*/  BAR.SYNC.DEFER_BLOCKING 0x0 ;  /* 0x0000000000007b1d */ /* 0x000fd80000010000 */
[----:B--2---:R-:W-:Y:S06]  /*2ae0*/  HMMA.16816.F32.BF16 R24, R44, R48, R24 ;  /* 0x000000302c18723c */ /* 0x004fec0000041818 */
[----:B------:R-:W-:Y:S01]  /*2af0*/  HMMA.16816.F32.BF16 R40, R44, R50, R40 ;  /* 0x000000322c28723c */ /* 0x000fe20000041828 */
[----:B------:R-:W-:Y:S01]  /*2b00*/  @!PT LDS RZ, [RZ] ;  /* 0x00000000fffff984 */ /* 0x000fe20000000800 */
[----:B------:R-:W-:Y:S01]  /*2b10*/  @!PT LDS RZ, [RZ] ;  /* 0x00000000fffff984 */ /* 0x000fe20000000800 */
[----:B------:R-:W-:Y:S01]  /*2b20*/  @!PT LDS RZ, [RZ] ;  /* 0x00000000fffff984 */ /* 0x000fe20000000800 */
[----:B------:R-:W-:Y:S04]  /*2b30*/  LDGSTS.E.BYPASS.128 [R66], desc[UR6][R122.64+0x600], !PT ;  /* 0x000006007a427fae */ /* 0x000fe8000f901c46 */
[----:B------:R-:W-:Y:S04]  /*2b40*/  LDGSTS.E.BYPASS.128 [R64], desc[UR6][R122.64+0x600], !PT ;  /* 0x000006007a407fae */ /* 0x000fe8000f901c46 */
[----:B------:R-:W0:Y:S01]  /*2b50*/  LDGDEPBAR ;  /* 0x00000000000079af */ /* 0x000e220000000000 */
[----:B-1----:R-:W-:Y:S03]  /*2b60*/  HMMA.16816.F32.BF16 R28, R44, R52, R28 ;  /* 0x000000342c1c723c */ /* 0x002fe6000004181c */
[----:B------:R-:W-:Y:S03]  /*2b70*/  LDGSTS.E.BYPASS.128 [R66+0x3000], desc[UR6][R120.64+0x600], !PT ;  /* 0x0300060078427fae */ /* 0x000fe6000f901c46 */
[----:B------:R-:W-:Y:S01]  /*2b80*/  HMMA.16816.F32.BF16 R32, R44, R54, R32 ;  /* 0x000000362c20723c */ /* 0x000fe20000041820 */
[----:B------:R-:W-:Y:S04]  /*2b90*/  LDGSTS.E.BYPASS.128 [R64+0x3000], desc[UR6][R118.64+0x600], !PT ;  /* 0x0300060076407fae */ /* 0x000fe8000f901c46 */
[----:B------:R-:W-:Y:S01]  /*2ba0*/  LDGSTS.E.BYPASS.128 [R19+0x3000], desc[UR6][R116.64+0x600], !PT ;  /* 0x0300060074137fae */ /* 0x000fe2000f901c46 */
[----:B---3--:R-:W-:Y:S03]  /*2bb0*/  HMMA.16816.F32.BF16 R24, R36, R20, R24 ;  /* 0x000000142418723c */ /* 0x008fe60000041818 */
[----:B------:R-:W-:Y:S04]  /*2bc0*/  LDGSTS.E.BYPASS.128 [R0+0x3000], desc[UR6][R114.64+0x600], !PT ;  /* 0x0300060072007fae */ /* 0x000fe8000f901c46 */
[----:B------:R-:W-:Y:S04]  /*2bd0*/  LDGSTS.E.BYPASS.128 [R3+0x3000], desc[UR6][R112.64+0x600], !PT ;  /* 0x0300060070037fae */ /* 0x000fe8000f901c46 */
[----:B------:R-:W-:Y:S01]  /*2be0*/  LDGSTS.E.BYPASS.128 [R18+0x3000], desc[UR6][R110.64+0x600], !PT ;  /* 0x030006006e127fae */ /* 0x000fe2000f901c46 */
[----:B------:R-:W-:Y:S03]  /*2bf0*/  HMMA.16816.F32.BF16 R28, R36, R56, R28 ;  /* 0x00000038241c723c */ /* 0x000fe6000004181c */
[----:B------:R-:W-:Y:S03]  /*2c00*/  LDGSTS.E.BYPASS.128 [R17+0x3000], desc[UR6][R108.64+0x600], !PT ;  /* 0x030006006c117fae */ /* 0x000fe6000f901c46 */
[----:B------:R-:W-:Y:S01]  /*2c10*/  HMMA.16816.F32.BF16 R56, R36, R58, R32 ;  /* 0x0000003a2438723c */ /* 0x000fe20000041820 */
[----:B------:R-:W-:Y:S04]  /*2c20*/  LDGSTS.E.BYPASS.128 [R16+0x3000], desc[UR6][R106.64+0x600], !PT ;  /* 0x030006006a107fae */ /* 0x000fe8000f901c46 */
[----:B------:R-:W-:Y:S01]  /*2c30*/  LDGSTS.E.BYPASS.128 [R15+0x3000], desc[UR6][R104.64+0x600], !PT ;  /* 0x03000600680f7fae */ /* 0x000fe2000f901c46 */
[----:B------:R-:W-:Y:S03]  /*2c40*/  HMMA.16816.F32.BF16 R36, R36, R22, R40 ;  /* 0x000000162424723c */ /* 0x000fe60000041828 */
[----:B------:R-:W-:Y:S04]  /*2c50*/  LDGSTS.E.BYPASS.128 [R14+0x3000], desc[UR6][R102.64+0x600], !PT ;  /* 0x03000600660e7fae */ /* 0x000fe8000f901c46 */
[----:B------:R-:W-:Y:S04]  /*2c60*/  LDGSTS.E.BYPASS.128 [R13+0x3000], desc[UR6][R100.64+0x600], !PT ;  /* 0x03000600640d7fae */ /* 0x000fe8000f901c46 */
[----:B------:R-:W-:Y:S04]  /*2c70*/  LDGSTS.E.BYPASS.128 [R12+0x3000], desc[UR6][R98.64+0x600], !PT ;  /* 0x03000600620c7fae */ /* 0x000fe8000f901c46 */
[----:B------:R-:W-:Y:S04]  /*2c80*/  LDGSTS.E.BYPASS.128 [R11+0x3000], desc[UR6][R96.64+0x600], !PT ;  /* 0x03000600600b7fae */ /* 0x000fe8000f901c46 */
[----:B------:R-:W-:Y:S04]  /*2c90*/  LDGSTS.E.BYPASS.128 [R10+0x3000], desc[UR6][R94.64+0x600], !PT ;  /* 0x030006005e0a7fae */ /* 0x000fe8000f901c46 */
[----:B------:R-:W-:Y:S04]  /*2ca0*/  LDGSTS.E.BYPASS.128 [R9+0x3000], desc[UR6][R92.64+0x600], !PT ;  /* 0x030006005c097fae */ /* 0x000fe8000f901c46 */
[----:B------:R-:W-:Y:S04]  /*2cb0*/  LDGSTS.E.BYPASS.128 [R8+0x3000], desc[UR6][R90.64+0x600], !PT ;  /* 0x030006005a087fae */ /* 0x000fe8000f901c46 */
        /* <DEDUP_REMOVED lines=42> */
[----:B------:R-:W-:Y:S04]  /*2f60*/  LDSM.16.M88.4 R40, [R86+0x1000] ;  /* 0x001000005628783b */ /* 0x000fe80000000200 */
[----:B------:R-:W2:Y:S01]  /*2f70*/  LDSM.16.M88.4 R44, [R84+0xf000] ;  /* 0x00f00000542c783b */ /* 0x000ea20000000200 */
[----:B-1----:R-:W-:Y:S06]  /*2f80*/  HMMA.16816.F32.BF16 R28, R32, R56, R28 ;  /* 0x00000038201c723c */ /* 0x002fec000004181c */
[----:B------:R-:W-:Y:S01]  /*2f90*/  HMMA.16816.F32.BF16 R56, R32, R58, R36 ;  /* 0x0000003a2038723c */ /* 0x000fe20000041824 */
[----:B------:R-:W-:Y:S05]  /*2fa0*/  LDSM.16.M88.4 R36, [R77+0xb000] ;  /* 0x00b000004d24783b */ /* 0x000fea0000000200 */
        /* <DEDUP_REMOVED lines=10> */
[----:B------:R-:W-:Y:S04]  /*3050*/  LDGSTS.E.BYPASS.128 [R66+0x1000], desc[UR6][R122.64+0x700], !PT ;  /* 0x010007007a427fae */ /* 0x000fe8000f901c46 */
[----:B------:R-:W-:Y:S04]  /*3060*/  LDGSTS.E.BYPASS.128 [R64+0x1000], desc[UR6][R122.64+0x700], !PT ;  /* 0x010007007a407fae */ /* 0x000fe8000f901c46 */
        /* <DEDUP_REMOVED lines=31> */
[----:B------:R-:W4:Y:S04]  /*3260*/  LDSM.16.M88.4 R32, [R85+0x17000] ;  /* 0x017000005520783b */ /* 0x000f280000000200 */
[----:B------:R-:W-:Y:S01]  /*3270*/  LDSM.16.M88.4 R56, [R80+0x2000] ;  /* 0x002000005038783b */ /* 0x000fe20000000200 */
[----:B-1----:R-:W-:Y:S06]  /*3280*/  HMMA.16816.F32.BF16 R28, R40, R44, R28 ;  /* 0x0000002c281c723c */ /* 0x002fec000004181c */
[----:B------:R-:W-:Y:S01]  /*3290*/  HMMA.16816.F32.BF16 R44, R40, R46, R36 ;  /* 0x0000002e282c723c */ /* 0x000fe20000041824 */
[----:B------:R-:W1:Y:S05]  /*32a0*/  LDSM.16.M88.4 R36, [R78+0x13000] ;  /* 0x013000004e24783b */ /* 0x000e6a0000000200 */
[----:B--2---:R-:W-:Y:S06]  /*32b0*/  HMMA.16816.F32.BF16 R24, R40, R48, R24 ;  /* 0x000000302818723c */ /* 0x004fec0000041818 */
[----:B------:R-:W-:Y:S01]  /*32c0*/  HMMA.16816.F32.BF16 R40, R40, R50, R52 ;  /* 0x000000322828723c */ /* 0x000fe20000041834 */
[----:B------:R-:W2:Y:S04]  /*32d0*/  LDSM.16.M88.4 R52, [R78+0x17000] ;  /* 0x017000004e34783b */ /* 0x000ea80000000200 */
[----:B------:R-:W-:Y:S01]  /*32e0*/  LDSM.16.M88.4 R48, [R76+0x13000] ;  /* 0x013000004c30783b */ /* 0x000fe20000000200 */
[----:B---3--:R-:W-:Y:S06]  /*32f0*/  HMMA.16816.F32.BF16 R28, R60, R20, R28 ;  /* 0x000000143c1c723c */ /* 0x008fec000004181c */
[----:B------:R-:W-:Y:S01]  /*3300*/  HMMA.16816.F32.BF16 R20, R60, R22, R44 ;  /* 0x000000163c14723c */ /* 0x000fe2000004182c */
[----:B------:R-:W3:Y:S05]  /*3310*/  LDSM.16.M88.4 R44, [R79+0x2000] ;  /* 0x002000004f2c783b */ /* 0x000eea0000000200 */
[----:B----4-:R-:W-:Y:S06]  /*3320*/  HMMA.16816.F32.BF16 R24, R60, R32, R24 ;  /* 0x000000203c18723c */ /* 0x010fec0000041818 */
[----:B------:R-:W-:Y:S01]  /*3330*/  HMMA.16816.F32.BF16 R60, R60, R34, R40 ;  /* 0x000000223c3c723c */ /* 0x000fe20000041828 */
        /* <DEDUP_REMOVED lines=14> */
[----:B------:R4:W5:Y:S04]  /*3420*/  LDSM.16.M88.4 R32, [R74+0x17000] ;  /* 0x017000004a20783b */ /* 0x0009680000000200 */
[----:B------:R-:W-:Y:S01]  /*3430*/  LDSM.16.M88.4 R44, [R86+0x2000] ;  /* 0x00200000562c783b */ /* 0x000fe20000000200 */
[----:B-1----:R-:W-:Y:S01]  /*3440*/  HMMA.16816.F32.BF16 R28, R40, R20, R28 ;  /* 0x00000014281c723c */ /* 0x002fe2000004181c */
[----:B----4-:R-:W-:-:S05]  /*3450*/  IADD3 R74, P2, R116, 0x1000, RZ ;  /* 0x00001000744a7810 */ /* 0x010fca0007f5e0ff */
[----:B------:R-:W-:Y:S01]  /*3460*/  HMMA.16816.F32.BF16 R36, R40, R22, R36 ;  /* 0x000000162824723c */ /* 0x000fe20000041824 */
[----:B------:R-:W1:Y:S01]  /*3470*/  LDSM.16.M88.4 R20, [R84+0x13000] ;  /* 0x013000005414783b */ /* 0x000e620000000200 */
[----:B------:R-:W-:Y:S01]  /*3480*/  IMAD.X R75, RZ, RZ, R117, P2 ;  /* 0x000000ffff4b7224 */ /* 0x000fe200010e0675 */
[----:B------:R-:W-:-:S03]  /*3490*/  IADD3 R78, P2, R108, 0x1000, RZ ;  /* 0x000010006c4e7810 */ /* 0x000fc60007f5e0ff */
[----:B--2---:R-:W-:Y:S02]  /*34a0*/  HMMA.16816.F32.BF16 R24, R40, R52, R24 ;  /* 0x000000342818723c */ /* 0x004fe40000041818 */
[----:B------:R-:W-:-:S04]  /*34b0*/  IMAD.X R79, RZ, RZ, R109, P2 ;  /* 0x000000ffff4f7224 */ /* 0x000fc800010e066d */
[----:B------:R-:W-:Y:S01]  /*34c0*/  HMMA.16816.F32.BF16 R60, R40, R54, R60 ;  /* 0x00000036283c723c */ /* 0x000fe2000004183c */
[----:B------:R-:W2:Y:S01]  /*34d0*/  LDSM.16.M88.4 R40, [R84+0x17000] ;  /* 0x017000005428783b */ /* 0x000ea20000000200 */
[----:B------:R-:W-:-:S04]  /*34e0*/  IABS R52, R6 ;  /* 0x0000000600347213 */ /* 0x000fc80000000000 */
[----:B---3--:R-:W-:Y:S01]  /*34f0*/  HMMA.16816.F32.BF16 R28, R48, R56, R28 ;  /* 0x00000038301c723c */ /* 0x008fe2000004181c */
[----:B------:R-:W-:Y:S01]  /*3500*/  IADD3 R54, P1, R120, 0x1000, RZ ;  /* 0x0000100078367810 */ /* 0x000fe20007f3e0ff */
[----:B------:R-:W-:-:S04]  /*3510*/  IMAD.HI.U32 R53, R73, R52, RZ ;  /* 0x0000003449357227 */ /* 0x000fc800078e00ff */
[----:B------:R-:W-:Y:S01]  /*3520*/  HMMA.16816.F32.BF16 R36, R48, R58, R36 ;  /* 0x0000003a3024723c */ /* 0x000fe20000041824 */
[----:B------:R-:W-:Y:S01]  /*3530*/  IMAD.X R55, RZ, RZ, R121, P1 ;  /* 0x000000ffff377224 */ /* 0x000fe200008e0679 */
[----:B------:R-:W-:Y:S01]  /*3540*/  IADD3 R56, P1, R118, 0x1000, RZ ;  /* 0x0000100076387810 */ /* 0x000fe20007f3e0ff */
[----:B------:R-:W-:Y:S01]  /*3550*/  IMAD R53, R53, R72, R52 ;  /* 0x0000004835357224 */ /* 0x000fe200078e0234 */
[----:B------:R-:W-:Y:S02]  /*3560*/  IADD3 R72, P4, R112, 0x1000, RZ ;  /* 0x0000100070487810 */ /* 0x000fe40007f9e0ff */
[----:B-----5:R-:W-:Y:S01]  /*3570*/  HMMA.16816.F32.BF16 R24, R48, R32, R24 ;  /* 0x000000203018723c */ /* 0x020fe20000041818 */
[----:B------:R-:W-:Y:S01]  /*3580*/  IMAD.X R57, RZ, RZ, R119, P1 ;  /* 0x000000ffff397224 */ /* 0x000fe200008e0677 */
[----:B------:R-:W-:Y:S01]  /*3590*/  IADD3 R58, P3, R114, 0x1000, RZ ;  /* 0x00001000723a7810 */ /* 0x000fe20007f7e0ff */
[----:B------:R-:W-:Y:S01]  /*35a0*/  IMAD.X R73, RZ, RZ, R113, P4 ;  /* 0x000000ffff497224 */ /* 0x000fe200020e0671 */
[----:B------:R-:W-:-:S02]  /*35b0*/  IADD3 R80, P4, R104, 0x1000, RZ ;  /* 0x0000100068507810 */ /* 0x000fc40007f9e0ff */
[----:B------:R-:W-:Y:S01]  /*35c0*/  HMMA.16816.F32.BF16 R60, R48, R34, R60 ;  /* 0x00000022303c723c */ /* 0x000fe2000004183c */
[----:B------:R3:W-:Y:S01]  /*35d0*/  LDSM.16.M88.4 R32, [R83+0x2000] ;  /* 0x002000005320783b */ /* 0x0007e20000000200 */
[----:B------:R-:W-:Y:S01]  /*35e0*/  IMAD.X R59, RZ, RZ, R115, P3 ;  /* 0x000000ffff3b7224 */ /* 0x000fe200018e0673 */
[----:B------:R-:W-:Y:S01]  /*35f0*/  IADD3 R76, P3, R106, 0x1000, RZ ;  /* 0x000010006a4c7810 */ /* 0x000fe20007f7e0ff */
[----:B------:R-:W-:Y:S01]  /*3600*/  IMAD.X R81, RZ, RZ, R105, P4 ;  /* 0x000000ffff517224 */ /* 0x000fe200020e0669 */
[----:B------:R-:W4:Y:S01]  /*3610*/  LDSM.16.M88.4 R48, [R77+0x13000] ;  /* 0x013000004d30783b */ /* 0x000f220000000200 */
[----:B-1----:R-:W-:Y:S01]  /*3620*/  HMMA.16816.F32.BF16 R28, R44, R20, R28 ;  /* 0x000000142c1c723c */ /* 0x002fe2000004181c */
[----:B------:R-:W-:-:S05]  /*3630*/  IADD3 R82, P4, R96, 0x1000, RZ ;  /* 0x0000100060527810 */ /* 0x000fca0007f9e0ff */
[----:B------:R-:W-:Y:S01]  /*3640*/  HMMA.16816.F32.BF16 R36, R44, R22, R36 ;  /* 0x000000162c24723c */ /* 0x000fe20000041824 */
[----:B------:R1:W5:Y:S01]  /*3650*/  LDSM.16.M88.4 R20, [R77+0x17000] ;  /* 0x017000004d14783b */ /* 0x0003620000000200 */
[----:B---3--:R-:W-:-:S04]  /*3660*/  IMAD.X R83, RZ, RZ, R97, P4 ;  /* 0x000000ffff537224 */ /* 0x008fc800020e0661 */
[----:B--2---:R-:W-:Y:S01]  /*3670*/  HMMA.16816.F32.BF16 R24, R44, R40, R24 ;  /* 0x000000282c18723c */ /* 0x004fe20000041818 */
[----:B-1----:R-:W-:-:S05]  /*3680*/  IMAD.X R77, RZ, RZ, R107, P3 ;  /* 0x000000ffff4d7224 */ /* 0x002fca00018e066b */
[----:B------:R-:W-:Y:S01]  /*3690*/  HMMA.16816.F32.BF16 R60, R44, R42, R60 ;  /* 0x0000002a2c3c723c */ /* 0x000fe2000004183c */
[----:B------:R-:W-:Y:S01]  /*36a0*/  BAR.SYNC.DEFER_BLOCKING 0x0 ;  /* 0x0000000000007b1d */ /* 0x000fe20000010000 */
[----:B------:R-:W-:-:S05]  /*36b0*/  IADD3 R40, P1, R110, 0x1000, RZ ;  /* 0x000010006e287810 */ /* 0x000fca0007f3e0ff */
[----:B------:R-:W-:Y:S01]  /*36c0*/  IMAD.X R41, RZ, RZ, R111, P1 ;  /* 0x000000ffff297224 */ /* 0x000fe200008e066f */
[----:B------:R-:W-:Y:S02]  /*36d0*/  IADD3 R42, P1, R102, 0x1000, RZ ;  /* 0x00001000662a7810 */ /* 0x000fe40007f3e0ff */
[----:B------:R-:W-:Y:S02]  /*36e0*/  IADD3 R44, P2, R100, 0x1000, RZ ;  /* 0x00001000642c7810 */ /* 0x000fe40007f5e0ff */
[----:B------:R-:W-:Y:S01]  /*36f0*/  IADD3 R46, P3, R98, 0x1000, RZ ;  /* 0x00001000622e7810 */ /* 0x000fe20007f7e0ff */
[----:B------:R-:W-:Y:S01]  /*3700*/  IMAD.X R43, RZ, RZ, R103, P1 ;  /* 0x000000ffff2b7224 */ /* 0x000fe200008e0667 */
[----:B------:R-:W-:Y:S01]  /*3710*/  IADD3 R84, P1, R122, 0x1000, RZ ;  /* 0x000010007a547810 */ /* 0x000fe20007f3e0ff */
[----:B------:R-:W-:Y:S02]  /*3720*/  IMAD.X R45, RZ, RZ, R101, P2 ;  /* 0x000000ffff2d7224 */ /* 0x000fe400010e0665 */
[----:B------:R-:W-:Y:S01]  /*3730*/  IMAD.X R47, RZ, RZ, R99, P3 ;  /* 0x000000ffff2f7224 */ /* 0x000fe200018e0663 */
[----:B------:R-:W-:Y:S01]  /*3740*/  IADD3 R86, P3, R92, 0x1000, RZ ;  /* 0x000010005c567810 */ /* 0x000fe20007f7e0ff */
[----:B------:R-:W-:Y:S01]  /*3750*/  IMAD.X R85, RZ, RZ, R123, P1 ;  /* 0x000000ffff557224 */ /* 0x000fe200008e067b */
[----:B------:R-:W-:Y:S01]  /*3760*/  IADD3 R88, P1, R90, 0x1000, RZ ;  /* 0x000010005a587810 */ /* 0x000fe20007f3e0ff */
[----:B----4-:R-:W-:Y:S02]  /*3770*/  HMMA.16816.F32.BF16 R28, R32, R48, R28 ;  /* 0x00000030201c723c */ /* 0x010fe4000004181c */
[----:B------:R-:W-:Y:S01]  /*3780*/  IMAD.X R87, RZ, RZ, R93, P3 ;  /* 0x000000ffff577224 */ /* 0x000fe200018e065d */
[----:B------:R-:W-:Y:S01]  /*3790*/  @!PT LDS RZ, [RZ] ;  /* 0x00000000fffff984 */ /* 0x000fe20000000800 */
[----:B------:R-:W-:Y:S01]  /*37a0*/  @!PT LDS RZ, [RZ] ;  /* 0x00000000fffff984 */ /* 0x000fe20000000800 */
[----:B------:R-:W-:Y:S01]  /*37b0*/  @!PT LDS RZ, [RZ] ;  /* 0x00000000fffff984 */ /* 0x000fe20000000800 */
[----:B------:R-:W-:Y:S01]  /*37c0*/  LDGSTS.E.BYPASS.128 [R66+0x2000], desc[UR6][R84.64+-0x800], !PT ;  /* 0x0200080054427fae */ /* 0x000fe2000f901c46 */
[----:B------:R-:W-:-:S02]  /*37d0*/  IMAD.X R89, RZ, RZ, R91, P1 ;  /* 0x000000ffff597224 */ /* 0x000fc400008e065b */
[----:B------:R-:W-:Y:S01]  /*37e0*/  HMMA.16816.F32.BF16 R36, R32, R50, R36 ;  /* 0x000000322024723c */ /* 0x000fe20000041824 */
[----:B------:R-:W-:Y:S01]  /*37f0*/  IADD3 R48, P2, R94, 0x1000, RZ ;  /* 0x000010005e307810 */ /* 0x000fe20007f5e0ff */
[----:B------:R-:W-:Y:S01]  /*3800*/  LDGSTS.E.BYPASS.128 [R64+0x2000], desc[UR6][R84.64+-0x800], !PT ;  /* 0x0200080054407fae */ /* 0x000fe2000f901c46 */
[----:B------:R-:W-:-:S03]  /*3810*/  ISETP.GT.U32.AND P1, PT, R2, R53, PT ;  /* 0x000000350200720c */ /* 0x000fc60003f24070 */
[----:B------:R-:W0:Y:S01]  /*3820*/  LDGDEPBAR ;  /* 0x00000000000079af */ /* 0x000e220000000000 */
[----:B------:R-:W-:Y:S01]  /*3830*/  IMAD.X R49, RZ, RZ, R95, P2 ;  /* 0x000000ffff317224 */ /* 0x000fe200010e065f */
[----:B-----5:R-:W-:Y:S01]  /*3840*/  HMMA.16816.F32.BF16 R24, R32, R20, R24 ;  /* 0x000000142018723c */ /* 0x020fe20000041818 */
[----:B------:R-:W-:Y:S01]  /*3850*/  ISETP.GE.AND P2, PT, R6, RZ, PT ;  /* 0x000000ff0600720c */ /* 0x000fe20003f46270 */
[----:B------:R-:W-:Y:S04]  /*3860*/  LDGSTS.E.BYPASS.128 [R66+0x13000], desc[UR6][R54.64+-0x800], !PT ;  /* 0x1300080036427fae */ /* 0x000fe8000f901c46 */
[----:B------:R-:W-:Y:S01]  /*3870*/  LDGSTS.E.BYPASS.128 [R64+0x13000], desc[UR6][R56.64+-0x800], !PT ;  /* 0x1300080038407fae */ /* 0x000fe2000f901c46 */
[----:B------:R-:W-:Y:S01]  /*3880*/  HMMA.16816.F32.BF16 R60, R32, R22, R60 ;  /* 0x00000016203c723c */ /* 0x000fe2000004183c */
[----:B------:R-:W-:-:S02]  /*3890*/  @!P1 IMAD.IADD R53, R53, 0x1, -R2 ;  /* 0x0000000135359824 */ /* 0x000fc400078e0a02 */
[----:B------:R-:W-:Y:S01]  /*38a0*/  LDGSTS.E.BYPASS.128 [R19+0x13000], desc[UR6][R74.64+-0x800], !PT ;  /* 0x130008004a137fae */ /* 0x000fe2000f901c46 */
[----:B------:R-:W-:Y:S02]  /*38b0*/  F2FP.BF16.F32.PACK_AB R29, R29, R28 ;  /* 0x0000001c1d1d723e */ /* 0x000fe400000010ff */
[----:B------:R-:W-:Y:S01]  /*38c0*/  F2FP.BF16.F32.PACK_AB R31, R31, R30 ;  /* 0x0000001e1f1f723e */ /* 0x000fe200000010ff */
[----:B------:R1:W-:Y:S01]  /*38d0*/  LDGSTS.E.BYPASS.128 [R0+0x13000], desc[UR6][R58.64+-0x800], !PT ;  /* 0x130008003a007fae */ /* 0x0003e2000f901c46 */
[----:B------:R-:W-:Y:S02]  /*38e0*/  ISETP.GT.U32.AND P1, PT, R2, R53, PT ;  /* 0x000000350200720c */ /* 0x000fe40003f24070 */
[----:B------:R-:W-:Y:S01]  /*38f0*/  F2FP.BF16.F32.PACK_AB R37, R37, R36 ;  /* 0x000000242525723e */ /* 0x000fe200000010ff */
[----:B------:R2:W-:Y:S01]  /*3900*/  LDGSTS.E.BYPASS.128 [R3+0x13000], desc[UR6][R72.64+-0x800], !PT ;  /* 0x1300080048037fae */ /* 0x0005e2000f901c46 */
[----:B------:R-:W-:-:S03]  /*3910*/  F2FP.BF16.F32.PACK_AB R39, R39, R38 ;  /* 0x000000262727723e */ /* 0x000fc600000010ff */
[----:B------:R-:W-:Y:S02]  /*3920*/  LDGSTS.E.BYPASS.128 [R18+0x13000], desc[UR6][R40.64+-0x800], !PT ;  /* 0x1300080028127fae */ /* 0x000fe4000f901c46 */
[----:B------:R-:W-:Y:S02]  /*3930*/  F2FP.BF16.F32.PACK_AB R25, R25, R24 ;  /* 0x000000181919723e */ /* 0x000fe400000010ff */
[----:B------:R-:W-:Y:S01]  /*3940*/  LDGSTS.E.BYPASS.128 [R17+0x13000], desc[UR6][R78.64+-0x800], !PT ;  /* 0x130008004e117fae */ /* 0x000fe2000f901c46 */
[C---:B-1----:R-:W-:Y:S01]  /*3950*/  LOP3.LUT R0, R4.reuse, 0x1f, RZ, 0xc0, !PT ;  /* 0x0000001f04007812 */ /* 0x042fe200078ec0ff */
[----:B------:R-:W-:Y:S01]  /*3960*/  IMAD.SHL.U32 R4, R4, 0x2, RZ ;  /* 0x0000000204047824 */ /* 0x000fe200078e00ff */
[----:B------:R-:W-:Y:S01]  /*3970*/  F2FP.BF16.F32.PACK_AB R27, R27, R26 ;  /* 0x0000001a1b1b723e */ /* 0x000fe200000010ff */
[----:B------:R-:W-:Y:S01]  /*3980*/  LDGSTS.E.BYPASS.128 [R16+0x13000], desc[UR6][R76.64+-0x800], !PT ;  /* 0x130008004c107fae */ /* 0x000fe2000f901c46 */
[----:B------:R-:W-:Y:S01]  /*3990*/  SHF.R.U32.HI R0, RZ, 0x2, R0 ;  /* 0x00000002ff007819 */ /* 0x000fe20000011600 */
[----:B------:R-:W-:Y:S01]  /*39a0*/  @!P1 IMAD.IADD R53, R53, 0x1, -R2 ;  /* 0x0000000135359824 */ /* 0x000fe200078e0a02 */
[----:B------:R-:W-:Y:S01]  /*39b0*/  LOP3.LUT R7, R7, 0x6, R4, 0xf8, !PT ;  /* 0x0000000607077812 */ /* 0x000fe200078ef804 */
[----:B------:R-:W-:Y:S01]  /*39c0*/  LDGSTS.E.BYPASS.128 [R15+0x13000], desc[UR6][R80.64+-0x800], !PT ;  /* 0x13000800500f7fae */ /* 0x000fe2000f901c46 */
[----:B------:R-:W-:Y:S01]  /*39d0*/  F2FP.BF16.F32.PACK_AB R61, R61, R60 ;  /* 0x0000003c3d3d723e */ /* 0x000fe200000010ff */
[----:B------:R-:W-:Y:S01]  /*39e0*/  IMAD.SHL.U32 R4, R5, 0x2, RZ ;  /* 0x0000000205047824 */ /* 0x000fe200078e00ff */
[----:B------:R-:W-:Y:S01]  /*39f0*/  F2FP.BF16.F32.PACK_AB R63, R63, R62 ;  /* 0x0000003e3f3f723e */ /* 0x000fe200000010ff */
[----:B------:R-:W-:Y:S01]  /*3a00*/  LDGSTS.E.BYPASS.128 [R14+0x13000], desc[UR6][R42.64+-0x800], !PT ;  /* 0x130008002a0e7fae */ /* 0x000fe2000f901c46 */
[----:B------:R-:W-:Y:S01]  /*3a10*/  IMAD R0, R0, 0x88, R7 ;  /* 0x0000008800007824 */ /* 0x000fe200078e0207 */
[----:B--2---:R-:W1:Y:S01]  /*3a20*/  LDC.64 R2, c[0x0][0x220] ;  /* 0x00008800ff027b82 */ /* 0x004e620000000a00 */
[----:B------:R-:W-:Y:S01]  /*3a30*/  LOP3.LUT R4, R4, R65, RZ, 0xfc, !PT ;  /* 0x0000004104047212 */ /* 0x000fe200078efcff */
[----:B------:R-:W-:Y:S01]  /*3a40*/  LDGSTS.E.BYPASS.128 [R13+0x13000], desc[UR6][R44.64+-0x800], !PT ;  /* 0x130008002c0d7fae */ /* 0x000fe2000f901c46 */
[----:B------:R-:W-:Y:S01]  /*3a50*/  @!P2 IMAD.MOV R53, RZ, RZ, -R53 ;  /* 0x000000ffff35a224 */ /* 0x000fe200078e0a35 */
[----:B------:R-:W-:-:S02]  /*3a60*/  LEA R0, R0, UR4, 0x1 ;  /* 0x0000000400007c11 */ /* 0x000fc4000f8e08ff */
[----:B------:R-:W-:Y:S01]  /*3a70*/  LDGSTS.E.BYPASS.128 [R12+0x13000], desc[UR6][R46.64+-0x800], !PT ;  /* 0x130008002e0c7fae */ /* 0x000fe2000f901c46 */
[----:B------:R-:W-:Y:S01]  /*3a80*/  IMAD R4, R4, 0x88, R67 ;  /* 0x0000008804047824 */ /* 0x000fe200078e0243 */
[----:B------:R-:W-:Y:S02]  /*3a90*/  SEL R70, R70, R53, !P0 ;  /* 0x0000003546467207 */ /* 0x000fe40004000000 */
[----:B------:R-:W-:Y:S01]  /*3aa0*/  LDGSTS.E.BYPASS.128 [R11+0x13000], desc[UR6][R82.64+-0x800], !PT ;  /* 0x13000800520b7fae */ /* 0x000fe2000f901c46 */
[----:B------:R-:W-:Y:S02]  /*3ab0*/  LOP3.LUT R67, R68, R67, RZ, 0xfc, !PT ;  /* 0x0000004344437212 */ /* 0x000fe400078efcff */
[----:B------:R-:W-:Y:S01]  /*3ac0*/  LEA R4, R4, UR4, 0x1 ;  /* 0x0000000404047c11 */ /* 0x000fe2000f8e08ff */
[----:B------:R-:W-:Y:S01]  /*3ad0*/  LDGSTS.E.BYPASS.128 [R10+0x13000], desc[UR6][R48.64+-0x800], !PT ;  /* 0x13000800300a7fae */ /* 0x000fe2000f901c46 */
[----:B------:R-:W-:Y:S01]  /*3ae0*/  IMAD R70, R71, 0x8, R70 ;  /* 0x0000000847467824 */ /* 0x000fe200078e0246 */
[----:B------:R-:W-:-:S02]  /*3af0*/  ISETP.GE.AND P0, PT, R67, 0xc00, PT ;  /* 0x00000c004300780c */ /* 0x000fc40003f06270 */
[----:B------:R-:W-:Y:S01]  /*3b00*/  LDGSTS.E.BYPASS.128 [R9+0x13000], desc[UR6][R86.64+-0x800], !PT ;  /* 0x1300080056097fae */ /* 0x000fe2000f901c46 */
[----:B------:R-:W-:-:S03]  /*3b10*/  IMAD.SHL.U32 R70, R70, 0x10, RZ ;  /* 0x0000001046467824 */ /* 0x000fc600078e00ff */
[----:B------:R2:W-:Y:S01]  /*3b20*/  LDGSTS.E.BYPASS.128 [R8+0x13000], desc[UR6][R88.64+-0x800], !PT ;  /* 0x1300080058087fae */ /* 0x0005e2000f901c46 */
[----:B-1----:R-:W-:-:S03]  /*3b30*/  IMAD.WIDE R2, R67, 0x2, R2 ;  /* 0x0000000243027825 */ /* 0x002fc600078e0202 */
[----:B------:R-:W0:Y:S01]  /*3b40*/  LDGDEPBAR ;  /* 0x00000000000079af */ /* 0x000e220000000000 */
[----:B------:R-:W-:-:S04]  /*3b50*/  DEPBAR.LE SB0, 0x4 ;  /* 0x000081000000791a */ /* 0x000fc80000000000 */
[----:B------:R-:W-:Y:S06]  /*3b60*/  BAR.SYNC.DEFER_BLOCKING 0x0 ;  /* 0x0000000000007b1d */ /* 0x000fec0000010000 */
[----:B------:R-:W-:-:S04]  /*3b70*/  DEPBAR.LE SB0, 0x0 ;  /* 0x000080000000791a */ /* 0x000fc80000000000 */
[----:B------:R-:W-:Y:S06]  /*3b80*/  BAR.SYNC.DEFER_BLOCKING 0x0 ;  /* 0x0000000000007b1d */ /* 0x000fec0000010000 */
[----:B------:R-:W-:Y:S04]  /*3b90*/  STS [R0], R29 ;  /* 0x0000001d00007388 */ /* 0x000fe80000000800 */
[----:B------:R-:W-:Y:S04]  /*3ba0*/  STS [R0+0x880], R31 ;  /* 0x0008801f00007388 */ /* 0x000fe80000000800 */
[----:B------:R-:W-:Y:S04]  /*3bb0*/  STS [R0+0x40], R37 ;  /* 0x0000402500007388 */ /* 0x000fe80000000800 */
[----:B------:R-:W-:Y:S04]  /*3bc0*/  STS [R0+0x8c0], R39 ;  /* 0x0008c02700007388 */ /* 0x000fe80000000800 */
[----:B------:R-:W-:Y:S04]  /*3bd0*/  STS [R0+0x80], R25 ;  /* 0x0000801900007388 */ /* 0x000fe80000000800 */
[----:B------:R-:W-:Y:S04]  /*3be0*/  STS [R0+0x900], R27 ;  /* 0x0009001b00007388 */ /* 0x000fe80000000800 */
[----:B------:R-:W-:Y:S04]  /*3bf0*/  STS [R0+0xc0], R61 ;  /* 0x0000c03d00007388 */ /* 0x000fe80000000800 */
[----:B------:R1:W-:Y:S01]  /*3c00*/  STS [R0+0x940], R63 ;  /* 0x0009403f00007388 */ /* 0x0003e20000000800 */
[----:B------:R-:W-:Y:S01]  /*3c10*/  BAR.SYNC.DEFER_BLOCKING 0x0 ;  /* 0x0000000000007b1d */ /* 0x000fe20000010000 */
[----:B-1----:R-:W-:-:S02]  /*3c20*/  LOP3.LUT R0, R70, R69, RZ, 0xfc, !PT ;  /* 0x0000004546007212 */ /* 0x002fc400078efcff */
[----:B------:R-:W-:Y:S02]  /*3c30*/  LOP3.LUT R69, R70, 0x8, R69, 0xfe, !PT ;  /* 0x0000000846457812 */ /* 0x000fe400078efe45 */
[----:B------:R-:W-:Y:S02]  /*3c40*/  ISETP.LT.AND P1, PT, R0, 0x1, !P0 ;  /* 0x000000010000780c */ /* 0x000fe40004721270 */
[----:B------:R-:W-:Y:S01]  /*3c50*/  ISETP.LT.AND P0, PT, R69, 0x1, !P0 ;  /* 0x000000014500780c */ /* 0x000fe20004701270 */
[----:B--2---:R-:W1:Y:S10]  /*3c60*/  LDS.128 R8, [R4] ;  /* 0x0000000004087984 */ /* 0x004e740000000c00 */
[----:B-1----:R1:W-:Y:S02]  /*3c70*/  @P1 STG.E.128 desc[UR6][R2.64], R8 ;  /* 0x0000000802001986 */ /* 0x0023e4000c101d06 */
[----:B-1----:R-:W-:Y:S05]  /*3c80*/  @!P0 EXIT ;  /* 0x000000000000894d */ /* 0x002fea0003800000 */
[----:B------:R-:W1:Y:S04]  /*3c90*/  LDS.128 R4, [R4+0x880] ;  /* 0x0008800004047984 */ /* 0x000e680000000c00 */
[----:B-1----:R-:W-:Y:S01]  /*3ca0*/  STG.E.128 desc[UR6][R2.64], R4 ;  /* 0x0000000402007986 */ /* 0x002fe2000c101d06 */
[----:B------:R-:W-:Y:S05]  /*3cb0*/  EXIT ;  /* 0x000000000000794d */ /* 0x000fea0003800000 */
.L_x_0:
[----:B------:R-:W-:-:S00]  /*3cc0*/  BRA `(.L_x_0) ;  /* 0xfffffffc00fc7947 */ /* 0x000fc0000383ffff */
[----:B------:R-:W-:-:S00]  /*3cd0*/  NOP ;  /* 0x0000000000007918 */ /* 0x000fc00000000000 */
        /* <DEDUP_REMOVED lines=10> */
.L_x_1:


//--------------------- .nv.shared.triton_mm      --------------------------
	.section	.nv.shared.triton_mm,"aw",@nobits
	.sectionflags	@""
	.align	16
	.zero		1024


//--------------------- .nv.constant0.triton_mm   --------------------------
	.section	.nv.constant0.triton_mm,"a",@progbits
	.sectionflags	@""
	.align	4
.nv.constant0.triton_mm:
	.zero		552
